// auto-generated by cutlass_sweep.fmha — config: {"arch": "sm_90", "direction": "fwd", "dtype": "fp16", "head_dim": 128, "mask": "none", "schedule": "cooperative", "tile_kv": 64, "tile_q": 128}
#include "cutlass/cutlass.h"
#include "cute/tensor.hpp"
#include "cutlass/device_kernel.h"
#include "cutlass/kernel_hardware_info.h"
#include "88_hopper_fmha/collective/fmha_fusion.hpp"
#include "88_hopper_fmha/kernel/fmha_kernel_builder.hpp"

using namespace cute;
using Element = cutlass::half_t;
using TileShape = Shape<_128, _64, _128>;
using StrideQ = cute::tuple<int, _1, cute::tuple<int, int>>;
using StrideK = cute::tuple<int, _1, cute::tuple<int, int>>;
using StrideV = cute::tuple<int, cute::_1, cute::tuple<int, int>>;

using Kernel = typename cutlass::fmha::kernel::FmhaBuilder<
    Element, float, float,
    TileShape, StrideQ, StrideK, StrideV,
    cutlass::fmha::collective::DefaultFusion,
    cutlass::gemm::KernelTmaWarpSpecializedCooperative
  >::Kernel;

auto* _anchor = &cutlass::device_kernel<Kernel>;


// ===== COMPILED SASS (sm_90a) =====

	.target	sm_90a

	.elftype	@"ET_EXEC"


//--------------------- .note.nv.tkinfo           --------------------------
	.section	.note.nv.tkinfo,"",@"SHT_NOTE"
	.sectionflags	@"SHF_NOTE_NV_TKINFO"
	.tkinfo
        /*0018*/ 	.word	0x00000002
        /*0030*/ 	.string	""
        /*0030*/ 	.string	"ptxas"
        /*0030*/ 	.string	"Cuda compilation tools, release 13.0, V13.0.88"
        /*0030*/ 	.string	"Build cuda_13.0.r13.0/compiler.36424714_0"
        /*0030*/ 	.string	"-arch sm_90a -m 64 "



//--------------------- .note.nv.cuinfo           --------------------------
	.section	.note.nv.cuinfo,"",@"SHT_NOTE"
	.sectionflags	@"SHF_NOTE_NV_CUINFO"
        /*0018*/ 	.short	0x0002
        /*001a*/ 	.short	0x005a
        /*001c*/ 	.short	0x0082
	.zero		2


//--------------------- .nv.info                  --------------------------
	.section	.nv.info,"",@"SHT_CUDA_INFO"
	.align	4


	//----- nvinfo : EIATTR_REGCOUNT
	.align		4
        /*0000*/ 	.byte	0x04, 0x2f
        /*0002*/ 	.short	(.L_16 - .L_15)
	.align		4
.L_15:
        /*0004*/ 	.word	index@(_ZN7cutlass13device_kernelINS_4fmha6kernel28FmhaKernelTmaWarpSpecializedINS1_10collective30FmhaMainloopTmaWarpSpecializedINS_6half_tEffN4cute5tupleIJNS7_1CILi128EEENS9_ILi64EEESA_EEENS8_IJiNS9_ILi1EEENS8_IJiiEEEEEESF_SF_NS4_13DefaultFusionEJEEENS4_15FmhaFwdEpilogueIS6_fNS8_IJSB_SA_SB_EEEEENS2_23IndividualTileSchedulerEJEEEEEvNT_6ParamsE)
        /*0008*/ 	.word	0x000000a8


	//----- nvinfo : EIATTR_FRAME_SIZE
	.align		4
.L_16:
        /*000c*/ 	.byte	0x04, 0x11
        /*000e*/ 	.short	(.L_18 - .L_17)
	.align		4
.L_17:
        /*0010*/ 	.word	index@($__internal_0_$__cuda_sm20_rcp_rn_f32_slowpath)
        /*0014*/ 	.word	0x00000000


	//----- nvinfo : EIATTR_FRAME_SIZE
	.align		4
.L_18:
        /*0018*/ 	.byte	0x04, 0x11
        /*001a*/ 	.short	(.L_20 - .L_19)
	.align		4
.L_19:
        /*001c*/ 	.word	index@(_ZN7cutlass13device_kernelINS_4fmha6kernel28FmhaKernelTmaWarpSpecializedINS1_10collective30FmhaMainloopTmaWarpSpecializedINS_6half_tEffN4cute5tupleIJNS7_1CILi128EEENS9_ILi64EEESA_EEENS8_IJiNS9_ILi1EEENS8_IJiiEEEEEESF_SF_NS4_13DefaultFusionEJEEENS4_15FmhaFwdEpilogueIS6_fNS8_IJSB_SA_SB_EEEEENS2_23IndividualTileSchedulerEJEEEEEvNT_6ParamsE)
        /*0020*/ 	.word	0x00000000


	//----- nvinfo : EIATTR_MIN_STACK_SIZE
	.align		4
.L_20:
        /*0024*/ 	.byte	0x04, 0x12
        /*0026*/ 	.short	(.L_22 - .L_21)
	.align		4
.L_21:
        /*0028*/ 	.word	index@(_ZN7cutlass13device_kernelINS_4fmha6kernel28FmhaKernelTmaWarpSpecializedINS1_10collective30FmhaMainloopTmaWarpSpecializedINS_6half_tEffN4cute5tupleIJNS7_1CILi128EEENS9_ILi64EEESA_EEENS8_IJiNS9_ILi1EEENS8_IJiiEEEEEESF_SF_NS4_13DefaultFusionEJEEENS4_15FmhaFwdEpilogueIS6_fNS8_IJSB_SA_SB_EEEEENS2_23IndividualTileSchedulerEJEEEEEvNT_6ParamsE)
        /*002c*/ 	.word	0x00000000
.L_22:


//--------------------- .nv.compat                --------------------------
	.section	.nv.compat,"",@"SHT_CUDA_COMPAT_INFO"
	.align	4
        /*0000*/ 	.byte	0x02, 0x09, 0x01, 0x00, 0x02, 0x02, 0x04, 0x00, 0x02, 0x05, 0x05, 0x00, 0x03, 0x07, 0x01, 0x01
        /*0010*/ 	.byte	0x02, 0x03, 0x01, 0x00, 0x02, 0x06, 0x01, 0x00, 0x04, 0x0b, 0x08, 0x00, 0x00, 0x00, 0x00, 0x00
        /*0020*/ 	.byte	0x00, 0x00, 0x00, 0x00


//--------------------- .nv.info._ZN7cutlass13device_kernelINS_4fmha6kernel28FmhaKernelTmaWarpSpecializedINS1_10collective30FmhaMainloopTmaWarpSpecializedINS_6half_tEffN4cute5tupleIJNS7_1CILi128EEENS9_ILi64EEESA_EEENS8_IJiNS9_ILi1EEENS8_IJiiEEEEEESF_SF_NS4_13DefaultFusionEJEEENS4_15FmhaFwdEpilogueIS6_fNS8_IJSB_SA_SB_EEEEENS2_23IndividualTileSchedulerEJEEEEEvNT_6ParamsE --------------------------
	.section	.nv.info._ZN7cutlass13device_kernelINS_4fmha6kernel28FmhaKernelTmaWarpSpecializedINS1_10collective30FmhaMainloopTmaWarpSpecializedINS_6half_tEffN4cute5tupleIJNS7_1CILi128EEENS9_ILi64EEESA_EEENS8_IJiNS9_ILi1EEENS8_IJiiEEEEEESF_SF_NS4_13DefaultFusionEJEEENS4_15FmhaFwdEpilogueIS6_fNS8_IJSB_SA_SB_EEEEENS2_23IndividualTileSchedulerEJEEEEEvNT_6ParamsE,"",@"SHT_CUDA_INFO"
	.sectionflags	@""
	.align	4


	//----- nvinfo : EIATTR_CUDA_API_VERSION
	.align		4
        /*0000*/ 	.byte	0x04, 0x37
        /*0002*/ 	.short	(.L_24 - .L_23)
.L_23:
        /*0004*/ 	.word	0x00000082


	//----- nvinfo : EIATTR_KPARAM_INFO
	.align		4
.L_24:
        /*0008*/ 	.byte	0x04, 0x17
        /*000a*/ 	.short	(.L_26 - .L_25)
.L_25:
        /*000c*/ 	.word	0x00000000
        /*0010*/ 	.short	0x0000
        /*0012*/ 	.short	0x0070
        /*0014*/ 	.byte	0x00, 0xf0, 0x01, 0x20


	//----- nvinfo : EIATTR_SPARSE_MMA_MASK
	.align		4
.L_26:
        /*0018*/ 	.byte	0x03, 0x50
        /*001a*/ 	.short	0x0000


	//----- nvinfo : EIATTR_MAXREG_COUNT
	.align		4
        /*001c*/ 	.byte	0x03, 0x1b
        /*001e*/ 	.short	0x00a8


	//----- nvinfo : EIATTR_NUM_BARRIERS
	.align		4
        /*0020*/ 	.byte	0x02, 0x4c
        /*0022*/ 	.byte	0x02
	.zero		1


	//----- nvinfo : EIATTR_EXTERNS
	.align		4
        /*0024*/ 	.byte	0x04, 0x0f
        /*0026*/ 	.short	(.L_28 - .L_27)


	//   ....[0]....
	.align		4
.L_27:
        /*0028*/ 	.word	index@(__assertfail)


	//----- nvinfo : EIATTR_MERCURY_ISA_VERSION
	.align		4
.L_28:
        /*002c*/ 	.byte	0x03, 0x5f
        /*002e*/ 	.short	0x0101


	//----- nvinfo : EIATTR_INT_WARP_WIDE_INSTR_OFFSETS
	.align		4
        /*0030*/ 	.byte	0x04, 0x31
        /*0032*/ 	.short	(.L_30 - .L_29)


	//   ....[0]....
.L_29:
        /*0034*/ 	.word	0x000006f0


	//   ....[1]....
        /*0038*/ 	.word	0x00000700


	//   ....[2]....
        /*003c*/ 	.word	0x00000710


	//   ....[3]....
        /*0040*/ 	.word	0x00000720


	//   ....[4]....
        /*0044*/ 	.word	0x00000790


	//----- nvinfo : EIATTR_COOP_GROUP_MASK_REGIDS
	.align		4
.L_30:
        /*0048*/ 	.byte	0x04, 0x29
        /*004a*/ 	.short	(.L_32 - .L_31)


	//   ....[0]....
.L_31:
        /*004c*/ 	.word	0xffffffff


	//   ....[1]....
        /*0050*/ 	.word	0xffffffff


	//   ....[2]....
        /*0054*/ 	.word	0xffffffff


	//   ....[3]....
        /*0058*/ 	.word	0xffffffff


	//   ....[4]....
        /*005c*/ 	.word	0xffffffff


	//   ....[5]....
        /*0060*/ 	.word	0xffffffff


	//   ....[6]....
        /*0064*/ 	.word	0xffffffff


	//   ....[7]....
        /*0068*/ 	.word	0xffffffff


	//   ....[8]....
        /*006c*/ 	.word	0xffffffff


	//   ....[9]....
        /*0070*/ 	.word	0xffffffff


	//   ....[10]....
        /*0074*/ 	.word	0xffffffff


	//   ....[11]....
        /*0078*/ 	.word	0xffffffff


	//   ....[12]....
        /*007c*/ 	.word	0xffffffff


	//   ....[13]....
        /*0080*/ 	.word	0xffffffff


	//   ....[14]....
        /*0084*/ 	.word	0xffffffff


	//   ....[15]....
        /*0088*/ 	.word	0xffffffff


	//   ....[16]....
        /*008c*/ 	.word	0xffffffff


	//   ....[17]....
        /*0090*/ 	.word	0xffffffff


	//----- nvinfo : EIATTR_COOP_GROUP_INSTR_OFFSETS
	.align		4
.L_32:
        /*0094*/ 	.byte	0x04, 0x28
        /*0096*/ 	.short	(.L_34 - .L_33)


	//   ....[0]....
.L_33:
        /*0098*/ 	.word	0x00000050


	//   ....[1]....
        /*009c*/ 	.word	0x00000080


	//   ....[2]....
        /*00a0*/ 	.word	0x000001b0


	//   ....[3]....
        /*00a4*/ 	.word	0x00000370


	//   ....[4]....
        /*00a8*/ 	.word	0x00000530


	//   ....[5]....
        /*00ac*/ 	.word	0x00000690


	//   ....[6]....
        /*00b0*/ 	.word	0x00001370


	//   ....[7]....
        /*00b4*/ 	.word	0x000013a0


	//   ....[8]....
        /*00b8*/ 	.word	0x00001610


	//   ....[9]....
        /*00bc*/ 	.word	0x00001770


	//   ....[10]....
        /*00c0*/ 	.word	0x000029f0


	//   ....[11]....
        /*00c4*/ 	.word	0x00002a20


	//   ....[12]....
        /*00c8*/ 	.word	0x00002b10


	//   ....[13]....
        /*00cc*/ 	.word	0x00002ce0


	//   ....[14]....
        /*00d0*/ 	.word	0x000040e0


	//   ....[15]....
        /*00d4*/ 	.word	0x00004110


	//   ....[16]....
        /*00d8*/ 	.word	0x00004160


	//   ....[17]....
        /*00dc*/ 	.word	0x00004170


	//----- nvinfo : EIATTR_REG_RECONFIG
	.align		4
.L_34:
        /*00e0*/ 	.byte	0x01, 0x54
	.zero		2


	//----- nvinfo : EIATTR_SYSCALL_OFFSETS
	.align		4
        /*00e4*/ 	.byte	0x04, 0x46
        /*00e6*/ 	.short	(.L_36 - .L_35)


	//   ....[0]....
.L_35:
        /*00e8*/ 	.word	0x00004d50


	//   ....[1]....
        /*00ec*/ 	.word	0x00004eb0


	//----- nvinfo : EIATTR_MBARRIER_INSTR_OFFSETS
	.align		4
.L_36:
        /*00f0*/ 	.byte	0x04, 0x39
        /*00f2*/ 	.short	(.L_38 - .L_37)


	//   ....[0]....
.L_37:
        /*00f4*/ 	.word	0x00000320
        /*00f8*/ 	.word	0x000000ff
        /*00fc*/ 	.word	0x0001c050
        /*0100*/ 	.short	0x0100
        /*0102*/ 	.byte	0x0b
	.zero		1


	//   ....[1]....
        /*0104*/ 	.word	0x00000330
        /*0108*/ 	.word	0x000000ff
        /*010c*/ 	.word	0x0001c060
        /*0110*/ 	.short	0x0100
        /*0112*/ 	.byte	0x0b
	.zero		1


	//   ....[2]....
        /*0114*/ 	.word	0x00000340
        /*0118*/ 	.word	0x000000ff
        /*011c*/ 	.word	0x0001c058
        /*0120*/ 	.short	0x0100
        /*0122*/ 	.byte	0x0b
	.zero		1


	//   ....[3]....
        /*0124*/ 	.word	0x00000350
        /*0128*/ 	.word	0x000000ff
        /*012c*/ 	.word	0x0001c068
        /*0130*/ 	.short	0x0100
        /*0132*/ 	.byte	0x0b
	.zero		1


	//   ....[4]....
        /*0134*/ 	.word	0x00000480
        /*0138*/ 	.word	0x000000ff
        /*013c*/ 	.word	0x0001c000
        /*0140*/ 	.short	0x0100
        /*0142*/ 	.byte	0x0b
	.zero		1


	//   ....[5]....
        /*0144*/ 	.word	0x00000490
        /*0148*/ 	.word	0x000000ff
        /*014c*/ 	.word	0x0001c028
        /*0150*/ 	.short	0x0100
        /*0152*/ 	.byte	0x0b
	.zero		1


	//   ....[6]....
        /*0154*/ 	.word	0x000004a0
        /*0158*/ 	.word	0x000000ff
        /*015c*/ 	.word	0x0001c008
        /*0160*/ 	.short	0x0100
        /*0162*/ 	.byte	0x0b
	.zero		1


	//   ....[7]....
        /*0164*/ 	.word	0x000004b0
        /*0168*/ 	.word	0x000000ff
        /*016c*/ 	.word	0x0001c030
        /*0170*/ 	.short	0x0100
        /*0172*/ 	.byte	0x0b
	.zero		1


	//   ....[8]....
        /*0174*/ 	.word	0x000004c0
        /*0178*/ 	.word	0x000000ff
        /*017c*/ 	.word	0x0001c010
        /*0180*/ 	.short	0x0100
        /*0182*/ 	.byte	0x0b
	.zero		1


	//   ....[9]....
        /*0184*/ 	.word	0x000004d0
        /*0188*/ 	.word	0x000000ff
        /*018c*/ 	.word	0x0001c038
        /*0190*/ 	.short	0x0100
        /*0192*/ 	.byte	0x0b
	.zero		1


	//   ....[10]....
        /*0194*/ 	.word	0x000004e0
        /*0198*/ 	.word	0x000000ff
        /*019c*/ 	.word	0x0001c018
        /*01a0*/ 	.short	0x0100
        /*01a2*/ 	.byte	0x0b
	.zero		1


	//   ....[11]....
        /*01a4*/ 	.word	0x000004f0
        /*01a8*/ 	.word	0x000000ff
        /*01ac*/ 	.word	0x0001c040
        /*01b0*/ 	.short	0x0100
        /*01b2*/ 	.byte	0x0b
	.zero		1


	//   ....[12]....
        /*01b4*/ 	.word	0x00000500
        /*01b8*/ 	.word	0x000000ff
        /*01bc*/ 	.word	0x0001c020
        /*01c0*/ 	.short	0x0100
        /*01c2*/ 	.byte	0x0b
	.zero		1


	//   ....[13]....
        /*01c4*/ 	.word	0x00000510
        /*01c8*/ 	.word	0x000000ff
        /*01cc*/ 	.word	0x0001c048
        /*01d0*/ 	.short	0x0100
        /*01d2*/ 	.byte	0x0b
	.zero		1


	//   ....[14]....
        /*01d4*/ 	.word	0x00000640
        /*01d8*/ 	.word	0x000000ff
        /*01dc*/ 	.word	0x0001c070
        /*01e0*/ 	.short	0x0100
        /*01e2*/ 	.byte	0x0b
	.zero		1


	//   ....[15]....
        /*01e4*/ 	.word	0x00000650
        /*01e8*/ 	.word	0x000000ff
        /*01ec*/ 	.word	0x0001c080
        /*01f0*/ 	.short	0x0100
        /*01f2*/ 	.byte	0x0b
	.zero		1


	//   ....[16]....
        /*01f4*/ 	.word	0x00000660
        /*01f8*/ 	.word	0x000000ff
        /*01fc*/ 	.word	0x0001c078
        /*0200*/ 	.short	0x0100
        /*0202*/ 	.byte	0x0b
	.zero		1


	//   ....[17]....
        /*0204*/ 	.word	0x00000670
        /*0208*/ 	.word	0x000000ff
        /*020c*/ 	.word	0x0001c088
        /*0210*/ 	.short	0x0100
        /*0212*/ 	.byte	0x0b
	.zero		1


	//   ....[18]....
        /*0214*/ 	.word	0x000007b0
        /*0218*/ 	.word	0x000000ff
        /*021c*/ 	.word	0x0001c090
        /*0220*/ 	.short	0x0100
        /*0222*/ 	.byte	0x08
	.zero		1


	//   ....[19]....
        /*0224*/ 	.word	0x000007c0
        /*0228*/ 	.word	0x000000ff
        /*022c*/ 	.word	0x0001c098
        /*0230*/ 	.short	0x0100
        /*0232*/ 	.byte	0x08
	.zero		1


	//   ....[20]....
        /*0234*/ 	.word	0x000007d0
        /*0238*/ 	.word	0x000000ff
        /*023c*/ 	.word	0x0001c0a0
        /*0240*/ 	.short	0x0100
        /*0242*/ 	.byte	0x08
	.zero		1


	//   ....[21]....
        /*0244*/ 	.word	0x000007e0
        /*0248*/ 	.word	0x000000ff
        /*024c*/ 	.word	0x0001c0a8
        /*0250*/ 	.short	0x0100
        /*0252*/ 	.byte	0x08
	.zero		1


	//   ....[22]....
        /*0254*/ 	.word	0x000008e0
        /*0258*/ 	.word	0x000000ff
        /*025c*/ 	.word	0x0001c0c0
        /*0260*/ 	.short	0x0100
        /*0262*/ 	.byte	0x0b
	.zero		1


	//   ....[23]....
        /*0264*/ 	.word	0x000008f0
        /*0268*/ 	.word	0x000000ff
        /*026c*/ 	.word	0x0001c0e0
        /*0270*/ 	.short	0x0100
        /*0272*/ 	.byte	0x0b
	.zero		1


	//   ....[24]....
        /*0274*/ 	.word	0x00000900
        /*0278*/ 	.word	0x000000ff
        /*027c*/ 	.word	0x0001c0c8
        /*0280*/ 	.short	0x0100
        /*0282*/ 	.byte	0x0b
	.zero		1


	//   ....[25]....
        /*0284*/ 	.word	0x00000910
        /*0288*/ 	.word	0x000000ff
        /*028c*/ 	.word	0x0001c0e8
        /*0290*/ 	.short	0x0100
        /*0292*/ 	.byte	0x0b
	.zero		1


	//   ....[26]....
        /*0294*/ 	.word	0x00000920
        /*0298*/ 	.word	0x000000ff
        /*029c*/ 	.word	0x0001c0d0
        /*02a0*/ 	.short	0x0100
        /*02a2*/ 	.byte	0x0b
	.zero		1


	//   ....[27]....
        /*02a4*/ 	.word	0x00000930
        /*02a8*/ 	.word	0x000000ff
        /*02ac*/ 	.word	0x0001c0f0
        /*02b0*/ 	.short	0x0100
        /*02b2*/ 	.byte	0x0b
	.zero		1


	//   ....[28]....
        /*02b4*/ 	.word	0x00000940
        /*02b8*/ 	.word	0x000000ff
        /*02bc*/ 	.word	0x0001c0d8
        /*02c0*/ 	.short	0x0100
        /*02c2*/ 	.byte	0x0b
	.zero		1


	//   ....[29]....
        /*02c4*/ 	.word	0x00000950
        /*02c8*/ 	.word	0x000000ff
        /*02cc*/ 	.word	0x0001c0f8
        /*02d0*/ 	.short	0x0100
        /*02d2*/ 	.byte	0x0b
	.zero		1


	//   ....[30]....
        /*02d4*/ 	.word	0x00000d50
        /*02d8*/ 	.word	0x000000ff
        /*02dc*/ 	.word	0x0001c050
        /*02e0*/ 	.short	0x010a
        /*02e2*/ 	.byte	0x08
	.zero		1


	//   ....[31]....
        /*02e4*/ 	.word	0x00000da0
        /*02e8*/ 	.word	0x000000ff
        /*02ec*/ 	.word	0x0001c000
        /*02f0*/ 	.short	0x010a
        /*02f2*/ 	.byte	0x25
	.zero		1


	//   ....[32]....
        /*02f4*/ 	.word	0x00000e30
        /*02f8*/ 	.word	0x000000ff
        /*02fc*/ 	.word	0x00000000
        /*0300*/ 	.short	0x010a
        /*0302*/ 	.byte	0x0a
	.zero		1


	//   ....[33]....
        /*0304*/ 	.word	0x000021e0
        /*0308*/ 	.word	0x00000012
        /*030c*/ 	.word	0x00000000
        /*0310*/ 	.short	0x0101
        /*0312*/ 	.byte	0x0b
	.zero		1


	//   ....[34]....
        /*0314*/ 	.word	0x00002250
        /*0318*/ 	.word	0x000000ff
        /*031c*/ 	.word	0x0001c008
        /*0320*/ 	.short	0x010a
        /*0322*/ 	.byte	0x25
	.zero		1


	//   ....[35]....
        /*0324*/ 	.word	0x00002430
        /*0328*/ 	.word	0x000000ff
        /*032c*/ 	.word	0x00000000
        /*0330*/ 	.short	0x0101
        /*0332*/ 	.byte	0x0a
	.zero		1


	//   ....[36]....
        /*0334*/ 	.word	0x00002570
        /*0338*/ 	.word	0x000000ff
        /*033c*/ 	.word	0x0001c000
        /*0340*/ 	.short	0x010a
        /*0342*/ 	.byte	0x0a
	.zero		1


	//   ....[37]....
        /*0344*/ 	.word	0x00003840
        /*0348*/ 	.word	0x000000ff
        /*034c*/ 	.word	0x0001c000
        /*0350*/ 	.short	0x010a
        /*0352*/ 	.byte	0x0a
	.zero		1


	//   ....[38]....
        /*0354*/ 	.word	0x00003d70
        /*0358*/ 	.word	0x000000ff
        /*035c*/ 	.word	0x0001c000
        /*0360*/ 	.short	0x010a
        /*0362*/ 	.byte	0x0a
	.zero		1


	//   ....[39]....
        /*0364*/ 	.word	0x00003f30
        /*0368*/ 	.word	0x000000ff
        /*036c*/ 	.word	0x00000000
        /*0370*/ 	.short	0x0101
        /*0372*/ 	.byte	0x0a
	.zero		1


	//   ....[40]....
        /*0374*/ 	.word	0x00003fe0
        /*0378*/ 	.word	0x000000ff
        /*037c*/ 	.word	0x00000000
        /*0380*/ 	.short	0x0101
        /*0382*/ 	.byte	0x04
	.zero		1


	//   ....[41]....
        /*0384*/ 	.word	0x00004780
        /*0388*/ 	.word	0x000000ff
        /*038c*/ 	.word	0x0001c098
        /*0390*/ 	.short	0x010a
        /*0392*/ 	.byte	0x04
	.zero		1


	//   ....[42]....
        /*0394*/ 	.word	0x00005cb0
        /*0398*/ 	.word	0x00000000
        /*039c*/ 	.word	0x0001c090
        /*03a0*/ 	.short	0x0101
        /*03a2*/ 	.byte	0x25
	.zero		1


	//   ....[43]....
        /*03a4*/ 	.word	0x00005e00
        /*03a8*/ 	.word	0x00000003
        /*03ac*/ 	.word	0x0001c060
        /*03b0*/ 	.short	0x010a
        /*03b2*/ 	.byte	0x3f
	.zero		1


	//   ....[44]....
        /*03b4*/ 	.word	0x000060b0
        /*03b8*/ 	.word	0x00000000
        /*03bc*/ 	.word	0x0001c028
        /*03c0*/ 	.short	0x010a
        /*03c2*/ 	.byte	0x3f
	.zero		1


	//   ....[45]....
        /*03c4*/ 	.word	0x00006360
        /*03c8*/ 	.word	0x00000004
        /*03cc*/ 	.word	0x0001c060
        /*03d0*/ 	.short	0x010a
        /*03d2*/ 	.byte	0x3f
	.zero		1


	//   ....[46]....
        /*03d4*/ 	.word	0x00006640
        /*03d8*/ 	.word	0x00000003
        /*03dc*/ 	.word	0x0001c028
        /*03e0*/ 	.short	0x010a
        /*03e2*/ 	.byte	0x3f
	.zero		1


	//   ....[47]....
        /*03e4*/ 	.word	0x000069e0
        /*03e8*/ 	.word	0x00000006
        /*03ec*/ 	.word	0x0001c028
        /*03f0*/ 	.short	0x010a
        /*03f2*/ 	.byte	0x3f
	.zero		1


	//   ....[48]....
        /*03f4*/ 	.word	0x00006cc0
        /*03f8*/ 	.word	0x00000006
        /*03fc*/ 	.word	0x0001c028
        /*0400*/ 	.short	0x010a
        /*0402*/ 	.byte	0x3f
	.zero		1


	//   ....[49]....
        /*0404*/ 	.word	0x00006f90
        /*0408*/ 	.word	0x00000003
        /*040c*/ 	.word	0x0001c050
        /*0410*/ 	.short	0x010a
        /*0412*/ 	.byte	0x3f
	.zero		1


	//   ....[50]....
        /*0414*/ 	.word	0x00006ff0
        /*0418*/ 	.word	0x00000000
        /*041c*/ 	.word	0x0001c000
        /*0420*/ 	.short	0x010a
        /*0422*/ 	.byte	0x3f
	.zero		1


	//   ....[51]....
        /*0424*/ 	.word	0x00007050
        /*0428*/ 	.word	0x00000003
        /*042c*/ 	.word	0x00000000
        /*0430*/ 	.short	0x010a
        /*0432*/ 	.byte	0x3f
	.zero		1


	//   ....[52]....
        /*0434*/ 	.word	0x000070b0
        /*0438*/ 	.word	0x00000006
        /*043c*/ 	.word	0x0001c008
        /*0440*/ 	.short	0x010a
        /*0442*/ 	.byte	0x3f
	.zero		1


	//   ....[53]....
        /*0444*/ 	.word	0x00007110
        /*0448*/ 	.word	0x00000004
        /*044c*/ 	.word	0x0001c000
        /*0450*/ 	.short	0x010a
        /*0452*/ 	.byte	0x3f
	.zero		1


	//   ....[54]....
        /*0454*/ 	.word	0x00007170
        /*0458*/ 	.word	0x00000008
        /*045c*/ 	.word	0x0001c000
        /*0460*/ 	.short	0x010a
        /*0462*/ 	.byte	0x3f
	.zero		1


	//   ....[55]....
        /*0464*/ 	.word	0x000071d0
        /*0468*/ 	.word	0x00000003
        /*046c*/ 	.word	0x0001c098
        /*0470*/ 	.short	0x010a
        /*0472*/ 	.byte	0x3f
	.zero		1


	//   ....[56]....
        /*0474*/ 	.word	0x00007220
        /*0478*/ 	.word	0x00000003
        /*047c*/ 	.word	0x0001c060
        /*0480*/ 	.short	0x010a
        /*0482*/ 	.byte	0x3f
	.zero		1


	//   ....[57]....
        /*0484*/ 	.word	0x00007270
        /*0488*/ 	.word	0x00000000
        /*048c*/ 	.word	0x0001c028
        /*0490*/ 	.short	0x010a
        /*0492*/ 	.byte	0x3f
	.zero		1


	//   ....[58]....
        /*0494*/ 	.word	0x000072c0
        /*0498*/ 	.word	0x00000004
        /*049c*/ 	.word	0x0001c060
        /*04a0*/ 	.short	0x010a
        /*04a2*/ 	.byte	0x3f
	.zero		1


	//   ....[59]....
        /*04a4*/ 	.word	0x00007310
        /*04a8*/ 	.word	0x00000003
        /*04ac*/ 	.word	0x0001c028
        /*04b0*/ 	.short	0x010a
        /*04b2*/ 	.byte	0x3f
	.zero		1


	//   ....[60]....
        /*04b4*/ 	.word	0x00007360
        /*04b8*/ 	.word	0x00000006
        /*04bc*/ 	.word	0x0001c028
        /*04c0*/ 	.short	0x010a
        /*04c2*/ 	.byte	0x3f
	.zero		1


	//   ....[61]....
        /*04c4*/ 	.word	0x000073b0
        /*04c8*/ 	.word	0x00000006
        /*04cc*/ 	.word	0x0001c028
        /*04d0*/ 	.short	0x010a
        /*04d2*/ 	.byte	0x3f
	.zero		1


	//----- nvinfo : EIATTR_NUM_MBARRIERS
	.align		4
.L_38:
        /*04d4*/ 	.byte	0x03, 0x38
        /*04d6*/ 	.short	0x001e


	//----- nvinfo : EIATTR_EXIT_INSTR_OFFSETS
	.align		4
        /*04d8*/ 	.byte	0x04, 0x1c
        /*04da*/ 	.short	(.L_40 - .L_39)


	//   ....[0]....
.L_39:
        /*04dc*/ 	.word	0x000009f0


	//   ....[1]....
        /*04e0*/ 	.word	0x00005cc0


	//   ....[2]....
        /*04e4*/ 	.word	0x00005d00


	//   ....[3]....
        /*04e8*/ 	.word	0x000068b0


	//   ....[4]....
        /*04ec*/ 	.word	0x00006f70


	//----- nvinfo : EIATTR_MAX_THREADS
	.align		4
.L_40:
        /*04f0*/ 	.byte	0x04, 0x05
        /*04f2*/ 	.short	(.L_42 - .L_41)
.L_41:
        /*04f4*/ 	.word	0x00000180
        /*04f8*/ 	.word	0x00000001
        /*04fc*/ 	.word	0x00000001


	//----- nvinfo : EIATTR_CRS_STACK_SIZE
	.align		4
.L_42:
        /*0500*/ 	.byte	0x04, 0x1e
        /*0502*/ 	.short	(.L_44 - .L_43)
.L_43:
        /*0504*/ 	.word	0x00000000


	//----- nvinfo : EIATTR_CBANK_PARAM_SIZE
	.align		4
.L_44:
        /*0508*/ 	.byte	0x03, 0x19
        /*050a*/ 	.short	0x0870


	//----- nvinfo : EIATTR_PARAM_CBANK
	.align		4
        /*050c*/ 	.byte	0x04, 0x0a
        /*050e*/ 	.short	(.L_46 - .L_45)
	.align		4
.L_45:
        /*0510*/ 	.word	index@(.nv.constant0._ZN7cutlass13device_kernelINS_4fmha6kernel28FmhaKernelTmaWarpSpecializedINS1_10collective30FmhaMainloopTmaWarpSpecializedINS_6half_tEffN4cute5tupleIJNS7_1CILi128EEENS9_ILi64EEESA_EEENS8_IJiNS9_ILi1EEENS8_IJiiEEEEEESF_SF_NS4_13DefaultFusionEJEEENS4_15FmhaFwdEpilogueIS6_fNS8_IJSB_SA_SB_EEEEENS2_23IndividualTileSchedulerEJEEEEEvNT_6ParamsE)
        /*0514*/ 	.short	0x0210
        /*0516*/ 	.short	0x0870


	//----- nvinfo : EIATTR_SW_WAR
	.align		4
.L_46:
        /*0518*/ 	.byte	0x04, 0x36
        /*051a*/ 	.short	(.L_48 - .L_47)
.L_47:
        /*051c*/ 	.word	0x00000008
.L_48:


//--------------------- .nv.callgraph             --------------------------
	.section	.nv.callgraph,"",@"SHT_CUDA_CALLGRAPH"
	.align	4
	.sectionentsize	8
	.align		4
        /*0000*/ 	.word	0x00000000
	.align		4
        /*0004*/ 	.word	0xffffffff
	.align		4
        /*0008*/ 	.word	index@(_ZN7cutlass13device_kernelINS_4fmha6kernel28FmhaKernelTmaWarpSpecializedINS1_10collective30FmhaMainloopTmaWarpSpecializedINS_6half_tEffN4cute5tupleIJNS7_1CILi128EEENS9_ILi64EEESA_EEENS8_IJiNS9_ILi1EEENS8_IJiiEEEEEESF_SF_NS4_13DefaultFusionEJEEENS4_15FmhaFwdEpilogueIS6_fNS8_IJSB_SA_SB_EEEEENS2_23IndividualTileSchedulerEJEEEEEvNT_6ParamsE)
	.align		4
        /*000c*/ 	.word	index@(__assertfail)
	.align		4
        /*0010*/ 	.word	0x00000000
	.align		4
        /*0014*/ 	.word	0xfffffffe
	.align		4
        /*0018*/ 	.word	0x00000000
	.align		4
        /*001c*/ 	.word	0xfffffffd
	.align		4
        /*0020*/ 	.word	0x00000000
	.align		4
        /*0024*/ 	.word	0xfffffffc


//--------------------- .nv.constant4             --------------------------
	.section	.nv.constant4,"a",@progbits
	.align	8
	.align		8
.nv.constant4:
        /*0000*/ 	.dword	__assertfail
	.align		8
        /*0008*/ 	.dword	__unnamed_1
	.align		8
        /*0010*/ 	.dword	__unnamed_2
	.align		8
        /*0018*/ 	.dword	_ZN39_INTERNAL_212c38f6_4_k_cu_820ab8fe_26644cuda3std3__45__cpo5beginE
	.align		8
        /*0020*/ 	.dword	_ZN39_INTERNAL_212c38f6_4_k_cu_820ab8fe_26644cuda3std3__45__cpo3endE
	.align		8
        /*0028*/ 	.dword	_ZN39_INTERNAL_212c38f6_4_k_cu_820ab8fe_26644cuda3std3__45__cpo6cbeginE
	.align		8
        /*0030*/ 	.dword	_ZN39_INTERNAL_212c38f6_4_k_cu_820ab8fe_26644cuda3std3__45__cpo4cendE
	.align		8
        /*0038*/ 	.dword	_ZN39_INTERNAL_212c38f6_4_k_cu_820ab8fe_26644cuda3std3__441_GLOBAL__N__212c38f6_4_k_cu_820ab8fe_26646ignoreE
	.align		8
        /*0040*/ 	.dword	_ZN39_INTERNAL_212c38f6_4_k_cu_820ab8fe_26644cuda3std3__419piecewise_constructE
	.align		8
        /*0048*/ 	.dword	_ZN39_INTERNAL_212c38f6_4_k_cu_820ab8fe_26644cuda3std3__48in_placeE
	.align		8
        /*0050*/ 	.dword	_ZN39_INTERNAL_212c38f6_4_k_cu_820ab8fe_26644cuda3std6ranges3__45__cpo4swapE
	.align		8
        /*0058*/ 	.dword	_ZN39_INTERNAL_212c38f6_4_k_cu_820ab8fe_26644cuda3std6ranges3__45__cpo9iter_moveE
	.align		8
        /*0060*/ 	.dword	_ZN39_INTERNAL_212c38f6_4_k_cu_820ab8fe_26644cute7productE
	.align		8
        /*0068*/ 	.dword	_ZN39_INTERNAL_212c38f6_4_k_cu_820ab8fe_26644cute1_E
	.align		8
        /*0070*/ 	.dword	$str$24
	.align		8
        /*0078*/ 	.dword	$str$25


//--------------------- .text._ZN7cutlass13device_kernelINS_4fmha6kernel28FmhaKernelTmaWarpSpecializedINS1_10collective30FmhaMainloopTmaWarpSpecializedINS_6half_tEffN4cute5tupleIJNS7_1CILi128EEENS9_ILi64EEESA_EEENS8_IJiNS9_ILi1EEENS8_IJiiEEEEEESF_SF_NS4_13DefaultFusionEJEEENS4_15FmhaFwdEpilogueIS6_fNS8_IJSB_SA_SB_EEEEENS2_23IndividualTileSchedulerEJEEEEEvNT_6ParamsE --------------------------
	.section	.text._ZN7cutlass13device_kernelINS_4fmha6kernel28FmhaKernelTmaWarpSpecializedINS1_10collective30FmhaMainloopTmaWarpSpecializedINS_6half_tEffN4cute5tupleIJNS7_1CILi128EEENS9_ILi64EEESA_EEENS8_IJiNS9_ILi1EEENS8_IJiiEEEEEESF_SF_NS4_13DefaultFusionEJEEENS4_15FmhaFwdEpilogueIS6_fNS8_IJSB_SA_SB_EEEEENS2_23IndividualTileSchedulerEJEEEEEvNT_6ParamsE,"ax",@progbits
	.align	128
.text._ZN7cutlass13device_kernelINS_4fmha6kernel28FmhaKernelTmaWarpSpecializedINS1_10collective30FmhaMainloopTmaWarpSpecializedINS_6half_tEffN4cute5tupleIJNS7_1CILi128EEENS9_ILi64EEESA_EEENS8_IJiNS9_ILi1EEENS8_IJiiEEEEEESF_SF_NS4_13DefaultFusionEJEEENS4_15FmhaFwdEpilogueIS6_fNS8_IJSB_SA_SB_EEEEENS2_23IndividualTileSchedulerEJEEEEEvNT_6ParamsE:
        .type           _ZN7cutlass13device_kernelINS_4fmha6kernel28FmhaKernelTmaWarpSpecializedINS1_10collective30FmhaMainloopTmaWarpSpecializedINS_6half_tEffN4cute5tupleIJNS7_1CILi128EEENS9_ILi64EEESA_EEENS8_IJiNS9_ILi1EEENS8_IJiiEEEEEESF_SF_NS4_13DefaultFusionEJEEENS4_15FmhaFwdEpilogueIS6_fNS8_IJSB_SA_SB_EEEEENS2_23IndividualTileSchedulerEJEEEEEvNT_6ParamsE,@function
        .size           _ZN7cutlass13device_kernelINS_4fmha6kernel28FmhaKernelTmaWarpSpecializedINS1_10collective30FmhaMainloopTmaWarpSpecializedINS_6half_tEffN4cute5tupleIJNS7_1CILi128EEENS9_ILi64EEESA_EEENS8_IJiNS9_ILi1EEENS8_IJiiEEEEEESF_SF_NS4_13DefaultFusionEJEEENS4_15FmhaFwdEpilogueIS6_fNS8_IJSB_SA_SB_EEEEENS2_23IndividualTileSchedulerEJEEEEEvNT_6ParamsE,(.L_x_110 - _ZN7cutlass13device_kernelINS_4fmha6kernel28FmhaKernelTmaWarpSpecializedINS1_10collective30FmhaMainloopTmaWarpSpecializedINS_6half_tEffN4cute5tupleIJNS7_1CILi128EEENS9_ILi64EEESA_EEENS8_IJiNS9_ILi1EEENS8_IJiiEEEEEESF_SF_NS4_13DefaultFusionEJEEENS4_15FmhaFwdEpilogueIS6_fNS8_IJSB_SA_SB_EEEEENS2_23IndividualTileSchedulerEJEEEEEvNT_6ParamsE)
        .other          _ZN7cutlass13device_kernelINS_4fmha6kernel28FmhaKernelTmaWarpSpecializedINS1_10collective30FmhaMainloopTmaWarpSpecializedINS_6half_tEffN4cute5tupleIJNS7_1CILi128EEENS9_ILi64EEESA_EEENS8_IJiNS9_ILi1EEENS8_IJiiEEEEEESF_SF_NS4_13DefaultFusionEJEEENS4_15FmhaFwdEpilogueIS6_fNS8_IJSB_SA_SB_EEEEENS2_23IndividualTileSchedulerEJEEEEEvNT_6ParamsE,@"STO_CUDA_ENTRY STV_DEFAULT"
_ZN7cutlass13device_kernelINS_4fmha6kernel28FmhaKernelTmaWarpSpecializedINS1_10collective30FmhaMainloopTmaWarpSpecializedINS_6half_tEffN4cute5tupleIJNS7_1CILi128EEENS9_ILi64EEESA_EEENS8_IJiNS9_ILi1EEENS8_IJiiEEEEEESF_SF_NS4_13DefaultFusionEJEEENS4_15FmhaFwdEpilogueIS6_fNS8_IJSB_SA_SB_EEEEENS2_23IndividualTileSchedulerEJEEEEEvNT_6ParamsE:
[----:B------:R-:W1:Y:S01]  /*0000*/  LDC R1, c[0x0][0x28] ;  /* 0x00000a00ff017b82 */ /* 0x000e620000000800 */
[----:B------:R-:W2:Y:S01]  /*0010*/  S2R R6, SR_TID.X ;  /* 0x0000000000067919 */ /* 0x000ea20000002100 */
[----:B------:R-:W-:Y:S01]  /*0020*/  ELECT P1, URZ, PT ;  /* 0x00000000003f782f */ /* 0x000fe20003820000 */
[----:B------:R-:W-:Y:S01]  /*0030*/  BSSY B0, `(.L_x_0) ;  /* 0x0000017000007945 */ /* 0x000fe20003800000 */
[----:B--2---:R-:W-:-:S05]  /*0040*/  SHF.R.U32.HI R0, RZ, 0x5, R6 ;  /* 0x00000005ff007819 */ /* 0x004fca0000011606 */
[----:B------:R-:W2:Y:S02]  /*0050*/  SHFL.IDX PT, R2, R0, RZ, 0x1f ;  /* 0x00001fff00027589 */ /* 0x000ea400000e0000 */
[----:B--2---:R-:W-:Y:S02]  /*0060*/  R2UR UR4, R2 ;  /* 0x00000000020472ca */ /* 0x004fe400000e0000 */
[----:B------:R-:W-:-:S06]  /*0070*/  SHF.R.U32.HI R2, RZ, 0x7, R6 ;  /* 0x00000007ff027819 */ /* 0x000fcc0000011606 */
[----:B------:R-:W2:Y:S05]  /*0080*/  SHFL.IDX PT, R2, R2, RZ, 0x1f ;  /* 0x00001fff02027589 */ /* 0x000eaa00000e0000 */
[----:B------:R-:W-:Y:S02]  /*0090*/  USHF.R.S32.HI UR5, URZ, 0x1f, UR4 ;  /* 0x0000001f3f057899 */ /* 0x000fe40008011404 */
[----:B------:R-:W-:Y:S02]  /*00a0*/  ISETP.NE.OR P0, PT, RZ, UR4, !P1 ;  /* 0x00000004ff007c0c */ /* 0x000fe4000cf05670 */
[----:B------:R-:W-:-:S04]  /*00b0*/  ULEA.HI UR5, UR5, UR4, URZ, 0x2 ;  /* 0x0000000405057291 */ /* 0x000fc8000f8f103f */
[----:B------:R-:W-:-:S04]  /*00c0*/  ULOP3.LUT UR5, UR5, 0xfffffffc, URZ, 0xc0, !UPT ;  /* 0xfffffffc05057892 */ /* 0x000fc8000f8ec03f */
[----:B------:R-:W-:-:S03]  /*00d0*/  UIADD3 UR5, UR4, -UR5, URZ ;  /* 0x8000000504057290 */ /* 0x000fc6000fffe03f */
[----:B-1----:R-:W-:Y:S09]  /*00e0*/  @P0 BRA `(.L_x_1) ;  /* 0x00000000002c0947 */ /* 0x002ff20003800000 */
[----:B------:R-:W-:Y:S02]  /*00f0*/  ULDC.64 UR6, c[0x0][0x198] ;  /* 0x0000660000067ab9 */ /* 0x000fe40000000a00 */
[----:B------:R-:W-:Y:S02]  /*0100*/  UIADD3 UR8, UP0, UR6, 0xf0, URZ ;  /* 0x000000f006087890 */ /* 0x000fe4000ff1e03f */
[----:B------:R-:W-:Y:S02]  /*0110*/  UIADD3 UR10, UP1, UR6, 0x1f0, URZ ;  /* 0x000001f0060a7890 */ /* 0x000fe4000ff3e03f */
[----:B------:R-:W-:Y:S02]  /*0120*/  UIADD3 UR6, UP2, UR6, 0x2f0, URZ ;  /* 0x000002f006067890 */ /* 0x000fe4000ff5e03f */
[----:B------:R-:W-:Y:S02]  /*0130*/  UIADD3.X UR9, URZ, UR7, URZ, UP0, !UPT ;  /* 0x000000073f097290 */ /* 0x000fe400087fe43f */
[----:B------:R-:W-:-:S02]  /*0140*/  UIADD3.X UR11, URZ, UR7, URZ, UP1, !UPT ;  /* 0x000000073f0b7290 */ /* 0x000fc40008ffe43f */
[----:B------:R-:W-:-:S05]  /*0150*/  UIADD3.X UR7, URZ, UR7, URZ, UP2, !UPT ;  /* 0x000000073f077290 */ /* 0x000fca00097fe43f */
[----:B------:R1:W-:Y:S02]  /*0160*/  UTMACCTL.PF [UR8] ;  /* 0x00000000080079b9 */ /* 0x0003e40008040000 */
[----:B------:R1:W-:Y:S02]  /*0170*/  UTMACCTL.PF [UR10] ;  /* 0x000000000a0079b9 */ /* 0x0003e40008040000 */
[----:B------:R1:W-:Y:S02]  /*0180*/  UTMACCTL.PF [UR6] ;  /* 0x00000000060079b9 */ /* 0x0003e40008040000 */
[----:B-1----:R-:W-:Y:S01]  /*0190*/  NOP ;  /* 0x0000000000007918 */ /* 0x002fe20000000000 */
.L_x_1:
[----:B------:R-:W-:Y:S05]  /*01a0*/  BSYNC B0 ;  /* 0x0000000000007941 */ /* 0x000fea0003800000 */
.L_x_0:
[----:B------:R-:W1:Y:S01]  /*01b0*/  SHFL.IDX PT, R3, R0, RZ, 0x1f ;  /* 0x00001fff00037589 */ /* 0x000e6200000e0000 */
[----:B--2---:R-:W-:Y:S01]  /*01c0*/  R2UR UR36, R2 ;  /* 0x00000000022472ca */ /* 0x004fe200000e0000 */
[----:B------:R-:W-:-:S12]  /*01d0*/  UISETP.NE.AND UP0, UPT, UR5, 0x1, UPT ;  /* 0x000000010500788c */ /* 0x000fd8000bf05270 */
[----:B------:R-:W-:Y:S02]  /*01e0*/  UIADD3 UR10, UR36, -0x1, URZ ;  /* 0xffffffff240a7890 */ /* 0x000fe4000fffe03f */
[----:B------:R-:W-:Y:S02]  /*01f0*/  UISETP.EQ.AND UP0, UPT, UR36, URZ, !UP0 ;  /* 0x0000003f2400728c */ /* 0x000fe4000c702270 */
[----:B------:R-:W-:Y:S02]  /*0200*/  UISETP.GE.U32.AND UP1, UPT, UR10, 0x4, UPT ;  /* 0x000000040a00788c */ /* 0x000fe4000bf26070 */
[----:B------:R-:W-:Y:S01]  /*0210*/  USEL UR4, URZ, 0x1, !UP0 ;  /* 0x000000013f047887 */ /* 0x000fe2000c000000 */
[----:B-1----:R-:W-:-:S03]  /*0220*/  ISETP.NE.AND P0, PT, R3, RZ, PT ;  /* 0x000000ff0300720c */ /* 0x002fc60003f05270 */
[----:B------:R-:W-:-:S10]  /*0230*/  USEL UR4, UR4, 0x2, UP1 ;  /* 0x0000000204047887 */ /* 0x000fd40008800000 */
[----:B------:R-:W-:Y:S05]  /*0240*/  @P0 BRA `(.L_x_2) ;  /* 0x0000000000480947 */ /* 0x000fea0003800000 */
[----:B------:R-:W1:Y:S01]  /*0250*/  S2UR UR11, SR_CgaCtaId ;  /* 0x00000000000b79c3 */ /* 0x000e620000008800 */
[----:B------:R-:W-:Y:S01]  /*0260*/  UMOV UR6, 0x400 ;  /* 0x0000040000067882 */ /* 0x000fe20000000000 */
[----:B------:R-:W-:Y:S01]  /*0270*/  UMOV UR7, 0x1 ;  /* 0x0000000100077882 */ /* 0x000fe20000000000 */
[----:B------:R-:W-:Y:S01]  /*0280*/  UMOV UR8, 0x80 ;  /* 0x0000008000087882 */ /* 0x000fe20000000000 */
[----:B------:R-:W-:Y:S01]  /*0290*/  ELECT P0, URZ, PT ;  /* 0x00000000003f782f */ /* 0x000fe20003800000 */
[----:B------:R-:W-:-:S04]  /*02a0*/  UIADD3 UR8, -UR8, 0x100000, URZ ;  /* 0x0010000008087890 */ /* 0x000fc8000fffe13f */
[----:B------:R-:W-:Y:S02]  /*02b0*/  USHF.L.U32 UR9, UR8, 0xb, URZ ;  /* 0x0000000b08097899 */ /* 0x000fe4000800063f */
[----:B------:R-:W-:Y:S02]  /*02c0*/  USHF.L.U32 UR8, UR8, 0x1, URZ ;  /* 0x0000000108087899 */ /* 0x000fe4000800063f */
[----:B-1----:R-:W-:Y:S02]  /*02d0*/  ULEA UR11, UR11, UR6, 0x18 ;  /* 0x000000060b0b7291 */ /* 0x002fe4000f8ec03f */
[----:B------:R-:W-:-:S04]  /*02e0*/  UIADD3 UR6, -UR7, 0x100000, URZ ;  /* 0x0010000007067890 */ /* 0x000fc8000fffe13f */
[----:B------:R-:W-:Y:S02]  /*02f0*/  USHF.L.U32 UR7, UR6, 0xb, URZ ;  /* 0x0000000b06077899 */ /* 0x000fe4000800063f */
[----:B------:R-:W-:Y:S01]  /*0300*/  USHF.L.U32 UR6, UR6, 0x1, URZ ;  /* 0x0000000106067899 */ /* 0x000fe2000800063f */
[----:B------:R-:W1:Y:S11]  /*0310*/  FENCE.VIEW.ASYNC.S ;  /* 0x00000000000073c6 */ /* 0x000e760000000000 */
[----:B-1----:R1:W2:Y:S01]  /*0320*/  SYNCS.EXCH.64 URZ, [UR11+0x1c050], UR6 ;  /* 0x01c050060b3f75b2 */ /* 0x0022a20008000100 */
[----:B------:R1:W3:Y:S01]  /*0330*/  SYNCS.EXCH.64 URZ, [UR11+0x1c060], UR8 ;  /* 0x01c060080b3f75b2 */ /* 0x0002e20008000100 */
[----:B------:R1:W4:Y:S01]  /*0340*/  SYNCS.EXCH.64 URZ, [UR11+0x1c058], UR6 ;  /* 0x01c058060b3f75b2 */ /* 0x0003220008000100 */
[----:B------:R1:W1:Y:S01]  /*0350*/  SYNCS.EXCH.64 URZ, [UR11+0x1c068], UR8 ;  /* 0x01c068080b3f75b2 */ /* 0x0002620008000100 */
[----:B------:R-:W-:Y:S01]  /*0360*/  NOP ;  /* 0x0000000000007918 */ /* 0x000fe20000000000 */
.L_x_2:
[----:B------:R-:W5:Y:S01]  /*0370*/  SHFL.IDX PT, R2, R0, RZ, 0x1f ;  /* 0x00001fff00027589 */ /* 0x000f6200000e0000 */
[----:B------:R-:W-:Y:S01]  /*0380*/  NOP ;  /* 0x0000000000007918 */ /* 0x000fe20000000000 */
[----:B-----5:R-:W-:-:S13]  /*0390*/  ISETP.NE.AND P0, PT, R2, RZ, PT ;  /* 0x000000ff0200720c */ /* 0x020fda0003f05270 */
[----:B------:R-:W-:Y:S05]  /*03a0*/  @P0 BRA `(.L_x_3) ;  /* 0x0000000000600947 */ /* 0x000fea0003800000 */
[----:B-1----:R-:W1:Y:S01]  /*03b0*/  S2UR UR7, SR_CgaCtaId ;  /* 0x00000000000779c3 */ /* 0x002e620000008800 */
[----:B------:R-:W-:Y:S01]  /*03c0*/  UMOV UR6, 0x400 ;  /* 0x0000040000067882 */ /* 0x000fe20000000000 */
[----:B------:R-:W-:Y:S01]  /*03d0*/  UMOV UR8, 0x1 ;  /* 0x0000000100087882 */ /* 0x000fe20000000000 */
[----:B------:R-:W-:Y:S01]  /*03e0*/  UMOV UR12, 0x100 ;  /* 0x00000100000c7882 */ /* 0x000fe20000000000 */
[----:B------:R-:W-:-:S04]  /*03f0*/  UIADD3 UR8, -UR8, 0x100000, URZ ;  /* 0x0010000008087890 */ /* 0x000fc8000fffe13f */
[----:B------:R-:W-:Y:S02]  /*0400*/  USHF.L.U32 UR9, UR8, 0xb, URZ ;  /* 0x0000000b08097899 */ /* 0x000fe4000800063f */
[----:B------:R-:W-:Y:S01]  /*0410*/  USHF.L.U32 UR8, UR8, 0x1, URZ ;  /* 0x0000000108087899 */ /* 0x000fe2000800063f */
[----:B------:R-:W-:Y:S01]  /*0420*/  ELECT P0, URZ, PT ;  /* 0x00000000003f782f */ /* 0x000fe20003800000 */
[----:B-1----:R-:W-:Y:S02]  /*0430*/  ULEA UR11, UR7, UR6, 0x18 ;  /* 0x00000006070b7291 */ /* 0x002fe4000f8ec03f */
[----:B------:R-:W-:-:S04]  /*0440*/  UIADD3 UR6, -UR12, 0x100000, URZ ;  /* 0x001000000c067890 */ /* 0x000fc8000fffe13f */
[----:B------:R-:W-:Y:S02]  /*0450*/  USHF.L.U32 UR7, UR6, 0xb, URZ ;  /* 0x0000000b06077899 */ /* 0x000fe4000800063f */
[----:B------:R-:W-:Y:S01]  /*0460*/  USHF.L.U32 UR6, UR6, 0x1, URZ ;  /* 0x0000000106067899 */ /* 0x000fe2000800063f */
[----:B------:R-:W1:Y:S03]  /*0470*/  FENCE.VIEW.ASYNC.S ;  /* 0x00000000000073c6 */ /* 0x000e660000000000 */
[----:B-1----:R1:W1:Y:S08]  /*0480*/  SYNCS.EXCH.64 URZ, [UR11+0x1c000], UR8 ;  /* 0x01c000080b3f75b2 */ /* 0x0022700008000100 */
[----:B------:R1:W1:Y:S01]  /*0490*/  SYNCS.EXCH.64 URZ, [UR11+0x1c028], UR6 ;  /* 0x01c028060b3f75b2 */ /* 0x0002620008000100 */
        /* <DEDUP_REMOVED lines=8> */
[----:B------:R-:W-:Y:S01]  /*0520*/  NOP ;  /* 0x0000000000007918 */ /* 0x000fe20000000000 */
.L_x_3:
        /* <DEDUP_REMOVED lines=21> */
[----:B------:R-:W-:Y:S01]  /*0680*/  NOP ;  /* 0x0000000000007918 */ /* 0x000fe20000000000 */
.L_x_4:
[----:B------:R-:W5:Y:S01]  /*0690*/  SHFL.IDX PT, R2, R0, RZ, 0x1f ;  /* 0x00001fff00027589 */ /* 0x000f6200000e0000 */
[----:B------:R-:W-:Y:S01]  /*06a0*/  ELECT P0, URZ, PT ;  /* 0x00000000003f782f */ /* 0x000fe20003800000 */
[----:B------:R-:W-:Y:S01]  /*06b0*/  NOP ;  /* 0x0000000000007918 */ /* 0x000fe20000000000 */
[----:B-1----:R-:W-:Y:S02]  /*06c0*/  UMOV UR6, 0x80 ;  /* 0x0000008000067882 */ /* 0x002fe40000000000 */
[C---:B-----5:R-:W-:Y:S02]  /*06d0*/  ISETP.NE.OR P0, PT, R2.reuse, RZ, !P0 ;  /* 0x000000ff0200720c */ /* 0x060fe40004705670 */
[----:B------:R-:W-:-:S11]  /*06e0*/  ISETP.NE.AND P2, PT, R2, RZ, PT ;  /* 0x000000ff0200720c */ /* 0x000fd60003f45270 */
[----:B------:R-:W-:Y:S01]  /*06f0*/  VOTEU.ALL UP0, P0 ;  /* 0x00000000003f7886 */ /* 0x000fe20000000000 */
[----:B------:R-:W-:Y:S01]  /*0700*/  VOTEU.ALL UP1, P0 ;  /* 0x00000000003f7886 */ /* 0x000fe20000020000 */
[----:B------:R-:W-:Y:S01]  /*0710*/  VOTEU.ALL UP2, P0 ;  /* 0x00000000003f7886 */ /* 0x000fe20000040000 */
[----:B------:R-:W-:Y:S02]  /*0720*/  VOTEU.ALL UP3, P0 ;  /* 0x00000000003f7886 */ /* 0x000fe40000060000 */
[----:B------:R-:W1:Y:S01]  /*0730*/  @!UP0 S2UR UR9, SR_CgaCtaId ;  /* 0x00000000000989c3 */ /* 0x000e620000008800 */
[----:B------:R-:W-:Y:S01]  /*0740*/  @!UP0 UMOV UR8, 0x400 ;  /* 0x0000040000088882 */ /* 0x000fe20000000000 */
[----:B------:R-:W-:-:S04]  /*0750*/  @!UP0 UIADD3 UR6, -UR6, 0x100000, URZ ;  /* 0x0010000006068890 */ /* 0x000fc8000fffe13f */
[----:B------:R-:W-:Y:S02]  /*0760*/  @!UP0 USHF.L.U32 UR7, UR6, 0xb, URZ ;  /* 0x0000000b06078899 */ /* 0x000fe4000800063f */
[----:B------:R-:W-:Y:S02]  /*0770*/  @!UP0 USHF.L.U32 UR6, UR6, 0x1, URZ ;  /* 0x0000000106068899 */ /* 0x000fe4000800063f */
[----:B-1----:R-:W-:Y:S01]  /*0780*/  @!UP0 ULEA UR8, UR9, UR8, 0x18 ;  /* 0x0000000809088291 */ /* 0x002fe2000f8ec03f */
[----:B------:R-:W-:Y:S01]  /*0790*/  VOTEU.ALL UP0, P0 ;  /* 0x00000000003f7886 */ /* 0x000fe20000000000 */
[----:B------:R-:W1:Y:S10]  /*07a0*/  FENCE.VIEW.ASYNC.S ;  /* 0x00000000000073c6 */ /* 0x000e740000000000 */
[----:B-1----:R1:W1:Y:S01]  /*07b0*/  @!UP0 SYNCS.EXCH.64 URZ, [UR8+0x1c090], UR6 ;  /* 0x01c09006083f85b2 */ /* 0x0022620008000100 */
[----:B------:R1:W1:Y:S01]  /*07c0*/  @!UP1 SYNCS.EXCH.64 URZ, [UR8+0x1c098], UR6 ;  /* 0x01c09806083f95b2 */ /* 0x0002620008000100 */
[----:B------:R1:W1:Y:S01]  /*07d0*/  @!UP2 SYNCS.EXCH.64 URZ, [UR8+0x1c0a0], UR6 ;  /* 0x01c0a006083fa5b2 */ /* 0x0002620008000100 */
[----:B------:R1:W1:Y:S01]  /*07e0*/  @!UP3 SYNCS.EXCH.64 URZ, [UR8+0x1c0a8], UR6 ;  /* 0x01c0a806083fb5b2 */ /* 0x0002620008000100 */
[----:B------:R-:W-:Y:S01]  /*07f0*/  NOP ;  /* 0x0000000000007918 */ /* 0x000fe20000000000 */
[----:B------:R-:W-:Y:S05]  /*0800*/  @P2 BRA `(.L_x_5) ;  /* 0x0000000000582947 */ /* 0x000fea0003800000 */
[----:B-1----:R-:W1:Y:S01]  /*0810*/  S2UR UR7, SR_CgaCtaId ;  /* 0x00000000000779c3 */ /* 0x002e620000008800 */
[----:B------:R-:W-:Y:S01]  /*0820*/  UMOV UR6, 0x400 ;  /* 0x0000040000067882 */ /* 0x000fe20000000000 */
[----:B------:R-:W-:Y:S01]  /*0830*/  UMOV UR8, 0x20 ;  /* 0x0000002000087882 */ /* 0x000fe20000000000 */
[----:B------:R-:W-:Y:S01]  /*0840*/  UMOV UR9, 0x80 ;  /* 0x0000008000097882 */ /* 0x000fe20000000000 */
[----:B------:R-:W-:Y:S01]  /*0850*/  ELECT P0, URZ, PT ;  /* 0x00000000003f782f */ /* 0x000fe20003800000 */
[----:B-1----:R-:W-:Y:S02]  /*0860*/  ULEA UR11, UR7, UR6, 0x18 ;  /* 0x00000006070b7291 */ /* 0x002fe4000f8ec03f */
[----:B------:R-:W-:-:S04]  /*0870*/  UIADD3 UR6, -UR8, 0x100000, URZ ;  /* 0x0010000008067890 */ /* 0x000fc8000fffe13f */
[----:B------:R-:W-:Y:S02]  /*0880*/  USHF.L.U32 UR7, UR6, 0xb, URZ ;  /* 0x0000000b06077899 */ /* 0x000fe4000800063f */
[----:B------:R-:W-:Y:S02]  /*0890*/  USHF.L.U32 UR6, UR6, 0x1, URZ ;  /* 0x0000000106067899 */ /* 0x000fe4000800063f */
        /* <DEDUP_REMOVED lines=13> */
.L_x_5:
[----:B------:R-:W-:Y:S01]  /*0970*/  ISETP.NE.AND P0, PT, RZ, UR36, PT ;  /* 0x00000024ff007c0c */ /* 0x000fe2000bf05270 */
[----:B------:R-:W-:Y:S01]  /*0980*/  NOP ;  /* 0x0000000000007918 */ /* 0x000fe20000000000 */
[----:B------:R-:W-:Y:S01]  /*0990*/  MOV R0, UR5 ;  /* 0x0000000500007c02 */ /* 0x000fe20008000f00 */
[----:B-1234-:R-:W-:Y:S03]  /*09a0*/  BAR.SYNC.DEFER_BLOCKING 0x0 ;  /* 0x0000000000007b1d */ /* 0x01efe60000010000 */
[----:B------:R-:W-:-:S07]  /*09b0*/  ISETP.EQ.AND P2, PT, R0, 0x1, P1 ;  /* 0x000000010000780c */ /* 0x000fce0000f42270 */
[----:B------:R-:W-:Y:S06]  /*09c0*/  @!P0 BRA `(.L_x_6) ;  /* 0x0000005000c08947 */ /* 0x000fec0003800000 */
[----:B------:R-:W-:-:S06]  /*09d0*/  UISETP.GT.U32.AND UP0, UPT, UR10, 0x3, UPT ;  /* 0x000000030a00788c */ /* 0x000fcc000bf04070 */
[----:B------:R-:W-:-:S13]  /*09e0*/  PLOP3.LUT P0, PT, PT, PT, UP0, 0x80, 0x0 ;  /* 0x000000000000781c */ /* 0x000fda0003f0f008 */
[----:B------:R-:W-:Y:S05]  /*09f0*/  @P0 EXIT ;  /* 0x000000000000094d */ /* 0x000fea0003800000 */
.L_x_7:
[----:B------:R-:W-:-:S08]  /*0a00*/  NOP ;  /* 0x0000000000007918 */ /* 0x000fd00000000000 */
[----:B------:R-:W1:Y:S02]  /*0a10*/  USETMAXREG.TRY_ALLOC.CTAPOOL UP0, 0xf0 ;  /* 0x000000f0000079c8 */ /* 0x000e640008000600 */
[----:B-1----:R-:W-:-:S13]  /*0a20*/  PLOP3.LUT P0, PT, PT, PT, UP0, 0x80, 0x0 ;  /* 0x000000000000781c */ /* 0x002fda0003f0f008 */
[----:B------:R-:W-:Y:S05]  /*0a30*/  @!P0 BRA `(.L_x_7) ;  /* 0xfffffffc00f08947 */ /* 0x000fea000383ffff */
[----:B------:R-:W-:Y:S01]  /*0a40*/  UISETP.NE.AND UP0, UPT, UR36, 0x1, UPT ;  /* 0x000000012400788c */ /* 0x000fe2000bf05270 */
[----:B------:R-:W1:Y:S01]  /*0a50*/  S2UR UR7, SR_CTAID.X ;  /* 0x00000000000779c3 */ /* 0x000e620000002500 */
[----:B------:R-:W-:Y:S01]  /*0a60*/  UMOV UR5, URZ ;  /* 0x0000003f00057c82 */ /* 0x000fe20008000000 */
[----:B------:R-:W-:-:S03]  /*0a70*/  UMOV UR6, URZ ;  /* 0x0000003f00067c82 */ /* 0x000fc60008000000 */
[----:B------:R-:W-:-:S13]  /*0a80*/  PLOP3.LUT P0, PT, PT, PT, UP0, 0x80, 0x0 ;  /* 0x000000000000781c */ /* 0x000fda0003f0f008 */
[----:B------:R-:W-:Y:S05]  /*0a90*/  @!P0 BRA `(.L_x_8) ;  /* 0x00000000003c8947 */ /* 0x000fea0003800000 */
[----:B------:R-:W-:Y:S01]  /*0aa0*/  UISETP.NE.AND UP0, UPT, UR36, 0x2, UPT ;  /* 0x000000022400788c */ /* 0x000fe2000bf05270 */
[----:B------:R-:W-:-:S05]  /*0ab0*/  UMOV UR6, 0x1 ;  /* 0x0000000100067882 */ /* 0x000fca0000000000 */
[----:B------:R-:W-:-:S13]  /*0ac0*/  PLOP3.LUT P1, PT, PT, PT, UP0, 0x80, 0x0 ;  /* 0x000000000000781c */ /* 0x000fda0003f2f008 */
[----:B------:R-:W-:Y:S05]  /*0ad0*/  @!P1 BRA `(.L_x_8) ;  /* 0x00000000002c9947 */ /* 0x000fea0003800000 */
[----:B------:R-:W-:-:S06]  /*0ae0*/  UISETP.NE.AND UP0, UPT, UR36, 0x3, UPT ;  /* 0x000000032400788c */ /* 0x000fcc000bf05270 */
[----:B------:R-:W-:-:S13]  /*0af0*/  PLOP3.LUT P1, PT, PT, PT, UP0, 0x80, 0x0 ;  /* 0x000000000000781c */ /* 0x000fda0003f2f008 */
[----:B------:R-:W-:Y:S05]  /*0b00*/  @!P1 BRA `(.L_x_9) ;  /* 0x0000000000189947 */ /* 0x000fea0003800000 */
[----:B------:R-:W-:-:S11]  /*0b10*/  UISETP.NE.AND UP0, UPT, UR36, 0x4, UPT ;  /* 0x000000042400788c */ /* 0x000fd6000bf05270 */
[----:B------:R-:W-:Y:S01]  /*0b20*/  @!UP0 UMOV UR5, 0x1 ;  /* 0x0000000100058882 */ /* 0x000fe20000000000 */
[----:B------:R-:W-:Y:S01]  /*0b30*/  @!UP0 UMOV UR6, 0x1 ;  /* 0x0000000100068882 */ /* 0x000fe20000000000 */
[----:B------:R-:W-:Y:S01]  /*0b40*/  @UP0 UMOV UR5, URZ ;  /* 0x0000003f00050c82 */ /* 0x000fe20008000000 */
[----:B------:R-:W-:Y:S01]  /*0b50*/  @UP0 UMOV UR6, URZ ;  /* 0x0000003f00060c82 */ /* 0x000fe20008000000 */
[----:B------:R-:W-:Y:S05]  /*0b60*/  BRA `(.L_x_8) ;  /* 0x0000000000087947 */ /* 0x000fea0003800000 */
.L_x_9:
[----:B------:R-:W-:Y:S01]  /*0b70*/  UMOV UR5, 0x1 ;  /* 0x0000000100057882 */ /* 0x000fe20000000000 */
[----:B------:R-:W-:-:S05]  /*0b80*/  UMOV UR6, URZ ;  /* 0x0000003f00067c82 */ /* 0x000fca0008000000 */
.L_x_8:
[----:B------:R-:W-:Y:S05]  /*0b90*/  @!P0 BRA `(.L_x_10) ;  /* 0x00000000003c8947 */ /* 0x000fea0003800000 */
[----:B------:R-:W-:-:S06]  /*0ba0*/  UISETP.NE.AND UP0, UPT, UR36, 0x2, UPT ;  /* 0x000000022400788c */ /* 0x000fcc000bf05270 */
[----:B------:R-:W-:-:S13]  /*0bb0*/  PLOP3.LUT P0, PT, PT, PT, UP0, 0x80, 0x0 ;  /* 0x000000000000781c */ /* 0x000fda0003f0f008 */
[----:B------:R-:W-:Y:S05]  /*0bc0*/  @!P0 BRA `(.L_x_11) ;  /* 0x0000000000288947 */ /* 0x000fea0003800000 */
[----:B------:R-:W-:-:S06]  /*0bd0*/  UISETP.NE.AND UP0, UPT, UR36, 0x3, UPT ;  /* 0x000000032400788c */ /* 0x000fcc000bf05270 */
[----:B------:R-:W-:-:S13]  /*0be0*/  PLOP3.LUT P0, PT, PT, PT, UP0, 0x80, 0x0 ;  /* 0x000000000000781c */ /* 0x000fda0003f0f008 */
[----:B------:R-:W-:Y:S05]  /*0bf0*/  @!P0 BRA `(.L_x_12) ;  /* 0x0000000000148947 */ /* 0x000fea0003800000 */
[----:B------:R-:W-:-:S06]  /*0c00*/  UISETP.NE.AND UP0, UPT, UR36, 0x4, UPT ;  /* 0x000000042400788c */ /* 0x000fcc000bf05270 */
[----:B------:R-:W-:-:S13]  /*0c10*/  PLOP3.LUT P0, PT, PT, PT, UP0, 0x80, 0x0 ;  /* 0x000000000000781c */ /* 0x000fda0003f0f008 */
[----:B------:R-:W-:Y:S05]  /*0c20*/  @P0 BRA `(.L_x_13) ;  /* 0x00000000001c0947 */ /* 0x000fea0003800000 */
[----:B-1----:R-:W-:Y:S01]  /*0c30*/  ULEA UR7, UR7, 0x3, 0x1 ;  /* 0x0000000307077891 */ /* 0x002fe2000f8e083f */
[----:B------:R-:W-:Y:S11]  /*0c40*/  BRA `(.L_x_13) ;  /* 0x0000000000147947 */ /* 0x000ff60003800000 */
.L_x_12:
[----:B-1----:R-:W-:Y:S01]  /*0c50*/  ULEA UR7, UR7, 0x2, 0x1 ;  /* 0x0000000207077891 */ /* 0x002fe2000f8e083f */
[----:B------:R-:W-:Y:S11]  /*0c60*/  BRA `(.L_x_13) ;  /* 0x00000000000c7947 */ /* 0x000ff60003800000 */
.L_x_11:
[----:B-1----:R-:W-:Y:S01]  /*0c70*/  ULEA UR7, UR7, 0x1, 0x1 ;  /* 0x0000000107077891 */ /* 0x002fe2000f8e083f */
[----:B------:R-:W-:Y:S11]  /*0c80*/  BRA `(.L_x_13) ;  /* 0x0000000000047947 */ /* 0x000ff60003800000 */
.L_x_10:
[----:B-1----:R-:W-:-:S12]  /*0c90*/  USHF.L.U32 UR7, UR7, 0x1, URZ ;  /* 0x0000000107077899 */ /* 0x002fd8000800063f */
.L_x_13:
[----:B------:R-:W-:-:S04]  /*0ca0*/  ULOP3.LUT UR8, UR4, 0x1, URZ, 0xfc, !UPT ;  /* 0x0000000104087892 */ /* 0x000fc8000f8efc3f */
[----:B------:R-:W-:-:S06]  /*0cb0*/  UISETP.NE.AND UP0, UPT, UR8, 0x3, UPT ;  /* 0x000000030800788c */ /* 0x000fcc000bf05270 */
[----:B------:R-:W-:-:S13]  /*0cc0*/  PLOP3.LUT P0, PT, PT, PT, UP0, 0x80, 0x0 ;  /* 0x000000000000781c */ /* 0x000fda0003f0f008 */
[----:B------:R-:W-:Y:S05]  /*0cd0*/  @!P0 BRA `(.L_x_14) ;  /* 0x0000000000048947 */ /* 0x000fea0003800000 */
[----:B-1----:R-:W-:Y:S01]  /*0ce0*/  BPT.TRAP 0x1 ;  /* 0x000000040000795c */ /* 0x002fe20000300000 */
.L_x_14:
[----:B------:R-:W2:Y:S01]  /*0cf0*/  S2UR UR8, SR_CgaCtaId ;  /* 0x00000000000879c3 */ /* 0x000ea20000008800 */
[----:B------:R-:W-:Y:S01]  /*0d00*/  UMOV UR37, 0x400 ;  /* 0x0000040000257882 */ /* 0x000fe20000000000 */
[----:B------:R-:W-:-:S04]  /*0d10*/  MOV R0, UR5 ;  /* 0x0000000500007c02 */ /* 0x000fc80008000f00 */
[----:B------:R-:W-:Y:S01]  /*0d20*/  SHF.L.U32 R0, R0, 0x1f, RZ ;  /* 0x0000001f00007819 */ /* 0x000fe200000006ff */
[----:B--2---:R-:W-:-:S04]  /*0d30*/  ULEA UR37, UR8, UR37, 0x18 ;  /* 0x0000002508257291 */ /* 0x004fc8000f8ec03f */
[----:B------:R-:W-:-:S09]  /*0d40*/  ULEA UR8, UR6, UR37, 0x3 ;  /* 0x0000002506087291 */ /* 0x000fd2000f8e183f */
[----:B------:R-:W2:Y:S02]  /*0d50*/  SYNCS.PHASECHK.TRANS64.TRYWAIT P1, [UR8+0x1c050], R0 ;  /* 0x01c05000ff0075a7 */ /* 0x000ea40008020148 */
[----:B--2---:R-:W-:Y:S05]  /*0d60*/  @!P1 BRA `(.L_x_15) ;  /* 0x0000006000849947 */ /* 0x004fea0003800000 */
.L_x_93:
[----:B------:R-:W-:Y:S05]  /*0d70*/  @!P0 BRA `(.L_x_16) ;  /* 0x0000000000048947 */ /* 0x000fea0003800000 */
[----:B-1----:R-:W-:Y:S01]  /*0d80*/  BPT.TRAP 0x1 ;  /* 0x000000040000795c */ /* 0x002fe20000300000 */
.L_x_16:
[----:B------:R-:W-:-:S04]  /*0d90*/  SHF.L.U32 R23, RZ, 0x1f, RZ ;  /* 0x0000001fff177819 */ /* 0x000fc800000006ff */
[----:B------:R-:W3:Y:S02]  /*0da0*/  SYNCS.PHASECHK.TRANS64.TRYWAIT P1, [UR37+0x1c000], R23 ;  /* 0x01c00017ff0075a7 */ /* 0x000ee40008020165 */
[----:B---3--:R-:W-:Y:S05]  /*0db0*/  @!P1 BRA `(.L_x_17) ;  /* 0x0000006000889947 */ /* 0x008fea0003800000 */
.L_x_94:
[----:B------:R-:W-:Y:S02]  /*0dc0*/  UIADD3 UR5, UR36, -0x1, URZ ;  /* 0xffffffff24057890 */ /* 0x000fe4000fffe03f */
[----:B------:R-:W-:-:S04]  /*0dd0*/  UIADD3 UR11, UR37, 0x1c090, URZ ;  /* 0x0001c090250b7890 */ /* 0x000fc8000fffe03f */
[----:B------:R-:W-:Y:S01]  /*0de0*/  ISETP.NE.AND P1, PT, RZ, UR5, PT ;  /* 0x00000005ff007c0c */ /* 0x000fe2000bf25270 */
[----:B------:R-:W-:Y:S02]  /*0df0*/  ULEA UR10, UR10, UR11, 0x3 ;  /* 0x0000000b0a0a7291 */ /* 0x000fe4000f8e183f */
[----:B------:R-:W-:Y:S01]  /*0e00*/  USHF.L.U32 UR5, UR5, 0x3, URZ ;  /* 0x0000000305057899 */ /* 0x000fe2000800063f */
[----:B--2---:R-:W-:-:S04]  /*0e10*/  SEL R0, RZ, 0x1, P1 ;  /* 0x00000001ff007807 */ /* 0x004fc80000800000 */
[----:B------:R-:W-:-:S04]  /*0e20*/  SHF.L.U32 R0, R0, 0x1f, RZ ;  /* 0x0000001f00007819 */ /* 0x000fc800000006ff */
[----:B------:R-:W2:Y:S02]  /*0e30*/  SYNCS.PHASECHK.TRANS64.TRYWAIT P1, [UR10], R0 ;  /* 0x00000000ff0075a7 */ /* 0x000ea4000802014a */
[----:B--2---:R-:W-:Y:S05]  /*0e40*/  @!P1 BRA `(.L_x_18) ;  /* 0x00000060007c9947 */ /* 0x004fea0003800000 */
.L_x_95:
[----:B------:R-:W-:Y:S01]  /*0e50*/  USHF.R.U32.HI UR8, URZ, 0x4, UR37 ;  /* 0x000000043f087899 */ /* 0x000fe20008011625 */
[----:B------:R-:W-:Y:S01]  /*0e60*/  WARPGROUP.ARRIVE ;  /* 0x00000000000079c5 */ /* 0x000fe20000000000 */
[----:B------:R-:W-:Y:S02]  /*0e70*/  UIADD3 UR9, UR37, 0x8000, URZ ;  /* 0x0000800025097890 */ /* 0x000fe4000fffe03f */
[----:B------:R-:W-:Y:S02]  /*0e80*/  ULOP3.LUT UR8, UR8, 0x3fff, URZ, 0xc0, !UPT ;  /* 0x00003fff08087892 */ /* 0x000fe4000f8ec03f */
[----:B------:R-:W-:Y:S02]  /*0e90*/  USHF.R.U32.HI UR9, URZ, 0x4, UR9 ;  /* 0x000000043f097899 */ /* 0x000fe40008011609 */
[----:B------:R-:W-:Y:S02]  /*0ea0*/  ULOP3.LUT UR8, UR8, 0x10000, URZ, 0xfc, !UPT ;  /* 0x0001000008087892 */ /* 0x000fe4000f8efc3f */
[----:B------:R-:W-:-:S02]  /*0eb0*/  ULOP3.LUT UR10, UR9, 0x3fff, URZ, 0xc0, !UPT ;  /* 0x00003fff090a7892 */ /* 0x000fc4000f8ec03f */
[----:B------:R-:W-:Y:S02]  /*0ec0*/  ULEA UR8, UR6, UR8, 0xa ;  /* 0x0000000806087291 */ /* 0x000fe4000f8e503f */
[----:B------:R-:W-:Y:S01]  /*0ed0*/  ULOP3.LUT UR6, UR10, 0x10000, URZ, 0xfc, !UPT ;  /* 0x000100000a067892 */ /* 0x000fe2000f8efc3f */
[----:B------:R-:W-:Y:S01]  /*0ee0*/  UMOV UR9, 0x40000040 ;  /* 0x4000004000097882 */ /* 0x000fe20000000000 */
[----:B------:R-:W-:Y:S01]  /*0ef0*/  UMOV UR15, 0x40000040 ;  /* 0x40000040000f7882 */ /* 0x000fe20000000000 */
[----:B------:R-:W-:Y:S02]  /*0f00*/  UMOV UR13, UR9 ;  /* 0x00000009000d7c82 */ /* 0x000fe40008000000 */
[----:B------:R-:W-:Y:S01]  /*0f10*/  UMOV UR12, UR8 ;  /* 0x00000008000c7c82 */ /* 0x000fe20008000000 */
[----:B------:R-:W-:Y:S01]  /*0f20*/  UIADD3 UR16, UR8, 0x4, URZ ;  /* 0x0000000408107890 */ /* 0x000fe2000fffe03f */
[----:B------:R-:W-:Y:S01]  /*0f30*/  UMOV UR14, UR6 ;  /* 0x00000006000e7c82 */ /* 0x000fe20008000000 */
[----:B------:R-:W-:Y:S01]  /*0f40*/  UIADD3 UR18, UR6, 0x4, URZ ;  /* 0x0000000406127890 */ /* 0x000fe2000fffe03f */
[----:B------:R-:W-:Y:S01]  /*0f50*/  HGMMA.64x64x16.F32 R24, gdesc[UR12], RZ, !UPT, gsb0 ;  /* 0x00e000000c1879f0 */ /* 0x000fe2000c0008ff */
[----:B------:R-:W-:-:S02]  /*0f60*/  UIADD3 UR12, UR8, 0x2, URZ ;  /* 0x00000002080c7890 */ /* 0x000fc4000fffe03f */
[----:B------:R-:W-:Y:S01]  /*0f70*/  UIADD3 UR14, UR6, 0x2, URZ ;  /* 0x00000002060e7890 */ /* 0x000fe2000fffe03f */
[----:B------:R-:W-:Y:S01]  /*0f80*/  UMOV UR13, 0x40000040 ;  /* 0x40000040000d7882 */ /* 0x000fe20000000000 */
[----:B------:R-:W-:Y:S01]  /*0f90*/  UMOV UR15, 0x40000040 ;  /* 0x40000040000f7882 */ /* 0x000fe20000000000 */
[----:B------:R-:W-:Y:S01]  /*0fa0*/  UMOV UR17, 0x40000040 ;  /* 0x4000004000117882 */ /* 0x000fe20000000000 */
[----:B------:R-:W-:Y:S01]  /*0fb0*/  UMOV UR19, 0x40000040 ;  /* 0x4000004000137882 */ /* 0x000fe20000000000 */
[----:B------:R-:W-:Y:S02]  /*0fc0*/  UIADD3 UR20, UR8, 0x6, URZ ;  /* 0x0000000608147890 */ /* 0x000fe4000fffe03f */
[----:B------:R-:W-:Y:S01]  /*0fd0*/  UIADD3 UR22, UR6, 0x6, URZ ;  /* 0x0000000606167890 */ /* 0x000fe2000fffe03f */
[----:B------:R-:W-:Y:S01]  /*0fe0*/  UMOV UR21, 0x40000040 ;  /* 0x4000004000157882 */ /* 0x000fe20000000000 */
[----:B------:R-:W-:Y:S01]  /*0ff0*/  UMOV UR23, 0x40000040 ;  /* 0x4000004000177882 */ /* 0x000fe20000000000 */
[----:B------:R-:W-:-:S02]  /*1000*/  UIADD3 UR24, UR8, 0x200, URZ ;  /* 0x0000020008187890 */ /* 0x000fc4000fffe03f */
[----:B------:R-:W-:Y:S01]  /*1010*/  UIADD3 UR26, UR6, 0x200, URZ ;  /* 0x00000200061a7890 */ /* 0x000fe2000fffe03f */
[----:B------:R-:W-:Y:S01]  /*1020*/  UMOV UR25, 0x40000040 ;  /* 0x4000004000197882 */ /* 0x000fe20000000000 */
[----:B------:R-:W-:Y:S01]  /*1030*/  UMOV UR27, 0x40000040 ;  /* 0x40000040001b7882 */ /* 0x000fe20000000000 */
[----:B------:R-:W-:Y:S02]  /*1040*/  UIADD3 UR28, UR8, 0x202, URZ ;  /* 0x00000202081c7890 */ /* 0x000fe4000fffe03f */
[----:B------:R-:W-:Y:S01]  /*1050*/  UIADD3 UR30, UR6, 0x202, URZ ;  /* 0x00000202061e7890 */ /* 0x000fe2000fffe03f */
        /* <DEDUP_REMOVED lines=10> */
[----:B------:R-:W-:Y:S01]  /*1100*/  ULOP3.LUT UR5, UR5, 0x8, URZ, 0xc, !UPT ;  /* 0x0000000805057892 */ /* 0x000fe2000f8e0c3f */
[----:B------:R-:W-:Y:S02]  /*1110*/  WARPGROUP.DEPBAR.LE gsb0, 0x0 ;  /* 0x00008000000079c5 */ /* 0x000fe40000010000 */
[----:B------:R-:W-:-:S06]  /*1120*/  WARPGROUP.ARRIVE ;  /* 0x00000000000079c5 */ /* 0x000fcc0000000000 */
[----:B------:R-:W-:Y:S01]  /*1130*/  HGMMA.64x64x16.F32 R24, gdesc[UR12], R24, gsb0 ;  /* 0x00e000000c1879f0 */ /* 0x000fe20008000818 */
[----:B------:R-:W-:Y:S02]  /*1140*/  ULDC UR14, c[0x0][0x604] ;  /* 0x00018100000e7ab9 */ /* 0x000fe40000000800 */
[----:B------:R-:W-:Y:S02]  /*1150*/  WARPGROUP.DEPBAR.LE gsb0, 0x0 ;  /* 0x00008000000079c5 */ /* 0x000fe40000010000 */
[----:B------:R-:W-:-:S06]  /*1160*/  WARPGROUP.ARRIVE ;  /* 0x00000000000079c5 */ /* 0x000fcc0000000000 */
[----:B------:R-:W-:Y:S03]  /*1170*/  HGMMA.64x64x16.F32 R24, gdesc[UR16], R24, gsb0 ;  /* 0x00e00000101879f0 */ /* 0x000fe60008000818 */
        /* <DEDUP_REMOVED lines=16> */
[----:B--2---:R-:W-:-:S04]  /*1280*/  FMNMX R3, R24, R25, !PT ;  /* 0x0000001918037209 */ /* 0x004fc80007800000 */
[----:B------:R-:W-:-:S04]  /*1290*/  FMNMX R0, R28, R3, !PT ;  /* 0x000000031c007209 */ /* 0x000fc80007800000 */
        /* <DEDUP_REMOVED lines=12> */
[----:B------:R-:W-:-:S05]  /*1360*/  FMNMX R2, R53, R0, !PT ;  /* 0x0000000035027209 */ /* 0x000fca0007800000 */
[----:B------:R-:W2:Y:S02]  /*1370*/  SHFL.BFLY PT, R3, R2, 0x1, 0x1f ;  /* 0x0c201f0002037f89 */ /* 0x000ea400000e0000 */
[----:B--2---:R-:W-:Y:S02]  /*1380*/  FMNMX R4, R2, R3, !PT ;  /* 0x0000000302047209 */ /* 0x004fe40007800000 */
[----:B------:R-:W-:-:S03]  /*1390*/  FMNMX R3, R26, R27, !PT ;  /* 0x0000001b1a037209 */ /* 0x000fc60007800000 */
[----:B------:R-:W2:Y:S01]  /*13a0*/  SHFL.BFLY PT, R7, R4, 0x2, 0x1f ;  /* 0x0c401f0004077f89 */ /* 0x000ea200000e0000 */
[----:B------:R-:W-:-:S04]  /*13b0*/  FMNMX R0, R30, R3, !PT ;  /* 0x000000031e007209 */ /* 0x000fc80007800000 */
[----:B------:R-:W-:-:S04]  /*13c0*/  FMNMX R5, R31, R0, !PT ;  /* 0x000000001f057209 */ /* 0x000fc80007800000 */
[----:B------:R-:W-:-:S04]  /*13d0*/  FMNMX R0, R34, R5, !PT ;  /* 0x0000000522007209 */ /* 0x000fc80007800000 */
[----:B------:R-:W-:-:S04]  /*13e0*/  FMNMX R5, R35, R0, !PT ;  /* 0x0000000023057209 */ /* 0x000fc80007800000 */
[----:B------:R-:W-:-:S04]  /*13f0*/  FMNMX R0, R38, R5, !PT ;  /* 0x0000000526007209 */ /* 0x000fc80007800000 */
[----:B------:R-:W-:Y:S02]  /*1400*/  FMNMX R5, R39, R0, !PT ;  /* 0x0000000027057209 */ /* 0x000fe40007800000 */
[----:B--2---:R-:W-:Y:S02]  /*1410*/  FMNMX R3, R4, R7, !PT ;  /* 0x0000000704037209 */ /* 0x004fe40007800000 */
[----:B------:R-:W-:Y:S02]  /*1420*/  FMNMX R0, R42, R5, !PT ;  /* 0x000000052a007209 */ /* 0x000fe40007800000 */
[----:B------:R-:W-:Y:S02]  /*1430*/  FSETP.NEU.AND P1, PT, R3, -INF , PT ;  /* 0xff8000000300780b */ /* 0x000fe40003f2d000 */
[----:B------:R-:W-:Y:S02]  /*1440*/  FMNMX R5, R43, R0, !PT ;  /* 0x000000002b057209 */ /* 0x000fe40007800000 */
[----:B------:R-:W-:-:S02]  /*1450*/  FSEL R6, R3, RZ, P1 ;  /* 0x000000ff03067208 */ /* 0x000fc40000800000 */
[----:B------:R-:W-:-:S03]  /*1460*/  FMNMX R0, R46, R5, !PT ;  /* 0x000000052e007209 */ /* 0x000fc60007800000 */
[----:B------:R-:W-:Y:S01]  /*1470*/  FMUL R6, R6, UR14 ;  /* 0x0000000e06067c20 */ /* 0x000fe20008400000 */
[----:B------:R-:W-:-:S03]  /*1480*/  FMNMX R5, R47, R0, !PT ;  /* 0x000000002f057209 */ /* 0x000fc60007800000 */
[--C-:B------:R-:W-:Y:S01]  /*1490*/  FFMA R24, R24, UR14, -R6.reuse ;  /* 0x0000000e18187c23 */ /* 0x100fe20008000806 */
[--C-:B------:R-:W-:Y:S01]  /*14a0*/  FFMA R28, R28, UR14, -R6.reuse ;  /* 0x0000000e1c1c7c23 */ /* 0x100fe20008000806 */
[--C-:B------:R-:W-:Y:S01]  /*14b0*/  FFMA R25, R25, UR14, -R6.reuse ;  /* 0x0000000e19197c23 */ /* 0x100fe20008000806 */
[----:B------:R-:W-:Y:S01]  /*14c0*/  FMNMX R0, R50, R5, !PT ;  /* 0x0000000532007209 */ /* 0x000fe20007800000 */
[--C-:B------:R-:W-:Y:S01]  /*14d0*/  FFMA R29, R29, UR14, -R6.reuse ;  /* 0x0000000e1d1d7c23 */ /* 0x100fe20008000806 */
[----:B------:R-:W-:Y:S01]  /*14e0*/  FSETP.GEU.AND P6, PT, R24, -126, PT ;  /* 0xc2fc00001800780b */ /* 0x000fe20003fce000 */
[--C-:B------:R-:W-:Y:S01]  /*14f0*/  FFMA R33, R33, UR14, -R6.reuse ;  /* 0x0000000e21217c23 */ /* 0x100fe20008000806 */
[----:B------:R-:W-:Y:S01]  /*1500*/  FSETP.GEU.AND P5, PT, R28, -126, PT ;  /* 0xc2fc00001c00780b */ /* 0x000fe20003fae000 */
[--C-:B------:R-:W-:Y:S01]  /*1510*/  FFMA R36, R36, UR14, -R6.reuse ;  /* 0x0000000e24247c23 */ /* 0x100fe20008000806 */
[----:B------:R-:W-:Y:S01]  /*1520*/  FSETP.GEU.AND P2, PT, R25, -126, PT ;  /* 0xc2fc00001900780b */ /* 0x000fe20003f4e000 */
[--C-:B------:R-:W-:Y:S01]  /*1530*/  FFMA R40, R40, UR14, -R6.reuse ;  /* 0x0000000e28287c23 */ /* 0x100fe20008000806 */
[----:B------:R-:W-:Y:S01]  /*1540*/  FMNMX R5, R51, R0, !PT ;  /* 0x0000000033057209 */ /* 0x000fe20007800000 */
[--C-:B------:R-:W-:Y:S01]  /*1550*/  FFMA R32, R32, UR14, -R6.reuse ;  /* 0x0000000e20207c23 */ /* 0x100fe20008000806 */
[----:B------:R-:W-:Y:S01]  /*1560*/  FSETP.GEU.AND P3, PT, R29, -126, PT ;  /* 0xc2fc00001d00780b */ /* 0x000fe20003f6e000 */
[--C-:B------:R-:W-:Y:S01]  /*1570*/  FFMA R37, R37, UR14, -R6.reuse ;  /* 0x0000000e25257c23 */ /* 0x100fe20008000806 */
[----:B------:R-:W-:Y:S01]  /*1580*/  FMNMX R0, R54, R5, !PT ;  /* 0x0000000536007209 */ /* 0x000fe20007800000 */
[--C-:B------:R-:W-:Y:S01]  /*1590*/  FFMA R41, R41, UR14, -R6.reuse ;  /* 0x0000000e29297c23 */ /* 0x100fe20008000806 */
[----:B------:R-:W-:Y:S01]  /*15a0*/  FSETP.GEU.AND P4, PT, R33, -126, PT ;  /* 0xc2fc00002100780b */ /* 0x000fe20003f8e000 */
[----:B------:R-:W-:Y:S01]  /*15b0*/  @!P6 FMUL R24, R24, 0.5 ;  /* 0x3f0000001818e820 */ /* 0x000fe20000400000 */
[----:B------:R-:W-:Y:S01]  /*15c0*/  FMNMX R0, R55, R0, !PT ;  /* 0x0000000037007209 */ /* 0x000fe20007800000 */
[----:B------:R-:W-:Y:S01]  /*15d0*/  @!P5 FMUL R28, R28, 0.5 ;  /* 0x3f0000001c1cd820 */ /* 0x000fe20000400000 */
[----:B------:R-:W-:Y:S01]  /*15e0*/  FSETP.GEU.AND P1, PT, R32, -126, PT ;  /* 0xc2fc00002000780b */ /* 0x000fe20003f2e000 */
[----:B------:R-:W2:Y:S01]  /*15f0*/  MUFU.EX2 R88, R24 ;  /* 0x0000001800587308 */ /* 0x000ea20000000800 */
[----:B------:R-:W-:Y:S01]  /*1600*/  @!P2 FMUL R25, R25, 0.5 ;  /* 0x3f0000001919a820 */ /* 0x000fe20000400000 */
[----:B------:R-:W3:Y:S01]  /*1610*/  SHFL.BFLY PT, R5, R0, 0x1, 0x1f ;  /* 0x0c201f0000057f89 */ /* 0x000ee200000e0000 */
[--C-:B------:R-:W-:Y:S01]  /*1620*/  FFMA R48, R48, UR14, -R6.reuse ;  /* 0x0000000e30307c23 */ /* 0x100fe20008000806 */
[----:B------:R-:W-:Y:S01]  /*1630*/  @!P3 FMUL R29, R29, 0.5 ;  /* 0x3f0000001d1db820 */ /* 0x000fe20000400000 */
[--C-:B------:R-:W-:Y:S01]  /*1640*/  FFMA R49, R49, UR14, -R6.reuse ;  /* 0x0000000e31317c23 */ /* 0x100fe20008000806 */
[--C-:B------:R-:W-:Y:S01]  /*1650*/  FFMA R44, R44, UR14, -R6.reuse ;  /* 0x0000000e2c2c7c23 */ /* 0x100fe20008000806 */
[--C-:B------:R-:W-:Y:S01]  /*1660*/  FFMA R45, R45, UR14, -R6.reuse ;  /* 0x0000000e2d2d7c23 */ /* 0x100fe20008000806 */
[----:B------:R-:W4:Y:S01]  /*1670*/  MUFU.EX2 R90, R28 ;  /* 0x0000001c005a7308 */ /* 0x000f220000000800 */
[----:B------:R-:W-:Y:S01]  /*1680*/  @!P4 FMUL R33, R33, 0.5 ;  /* 0x3f0000002121c820 */ /* 0x000fe20000400000 */
[--C-:B------:R-:W-:Y:S01]  /*1690*/  FFMA R52, R52, UR14, -R6.reuse ;  /* 0x0000000e34347c23 */ /* 0x100fe20008000806 */
[----:B------:R-:W-:Y:S01]  /*16a0*/  FFMA R6, R53, UR14, -R6 ;  /* 0x0000000e35067c23 */ /* 0x000fe20008000806 */
[----:B------:R-:W-:-:S04]  /*16b0*/  @!P1 FMUL R32, R32, 0.5 ;  /* 0x3f00000020209820 */ /* 0x000fc80000400000 */
[----:B------:R-:W5:Y:S01]  /*16c0*/  MUFU.EX2 R25, R25 ;  /* 0x0000001900197308 */ /* 0x000f620000000800 */
[----:B--2---:R-:W-:Y:S01]  /*16d0*/  @!P6 FMUL R88, R88, R88 ;  /* 0x000000585858e220 */ /* 0x004fe20000400000 */
[----:B------:R-:W-:-:S06]  /*16e0*/  FSETP.GEU.AND P6, PT, R36, -126, PT ;  /* 0xc2fc00002400780b */ /* 0x000fcc0003fce000 */
[----:B------:R-:W2:Y:S01]  /*16f0*/  MUFU.EX2 R29, R29 ;  /* 0x0000001d001d7308 */ /* 0x000ea20000000800 */
[----:B----4-:R-:W-:Y:S01]  /*1700*/  @!P5 FMUL R90, R90, R90 ;  /* 0x0000005a5a5ad220 */ /* 0x010fe20000400000 */
[----:B------:R-:W-:Y:S02]  /*1710*/  FSETP.GEU.AND P5, PT, R40, -126, PT ;  /* 0xc2fc00002800780b */ /* 0x000fe40003fae000 */
[----:B---3--:R-:W-:-:S03]  /*1720*/  FMNMX R5, R0, R5, !PT ;  /* 0x0000000500057209 */ /* 0x008fc60007800000 */
[----:B------:R-:W-:Y:S01]  /*1730*/  @!P6 FMUL R36, R36, 0.5 ;  /* 0x3f0000002424e820 */ /* 0x000fe20000400000 */
[----:B------:R-:W3:Y:S01]  /*1740*/  MUFU.EX2 R92, R32 ;  /* 0x00000020005c7308 */ /* 0x000ee20000000800 */
[----:B-----5:R-:W-:Y:S01]  /*1750*/  @!P2 FMUL R25, R25, R25 ;  /* 0x000000191919a220 */ /* 0x020fe20000400000 */
[----:B------:R-:W-:Y:S01]  /*1760*/  FSETP.GEU.AND P2, PT, R37, -126, PT ;  /* 0xc2fc00002500780b */ /* 0x000fe20003f4e000 */
[----:B------:R-:W4:Y:S04]  /*1770*/  SHFL.BFLY PT, R4, R5, 0x2, 0x1f ;  /* 0x0c401f0005047f89 */ /* 0x000f2800000e0000 */
[----:B------:R-:W-:Y:S01]  /*1780*/  @!P5 FMUL R40, R40, 0.5 ;  /* 0x3f0000002828d820 */ /* 0x000fe20000400000 */
[----:B------:R-:W5:Y:S01]  /*1790*/  MUFU.EX2 R94, R36 ;  /* 0x00000024005e7308 */ /* 0x000f620000000800 */
[----:B--2---:R-:W-:Y:S01]  /*17a0*/  @!P3 FMUL R29, R29, R29 ;  /* 0x0000001d1d1db220 */ /* 0x004fe20000400000 */
[----:B------:R-:W-:-:S05]  /*17b0*/  FSETP.GEU.AND P3, PT, R41, -126, PT ;  /* 0xc2fc00002900780b */ /* 0x000fca0003f6e000 */
[----:B------:R-:W-:Y:S01]  /*17c0*/  @!P2 FMUL R37, R37, 0.5 ;  /* 0x3f0000002525a820 */ /* 0x000fe20000400000 */
[----:B------:R-:W2:Y:S01]  /*17d0*/  MUFU.EX2 R7, R40 ;  /* 0x0000002800077308 */ /* 0x000ea20000000800 */
[----:B---3--:R-:W-:Y:S01]  /*17e0*/  @!P1 FMUL R92, R92, R92 ;  /* 0x0000005c5c5c9220 */ /* 0x008fe20000400000 */
[----:B------:R-:W-:-:S05]  /*17f0*/  FSETP.GEU.AND P1, PT, R44, -126, PT ;  /* 0xc2fc00002c00780b */ /* 0x000fca0003f2e000 */
[----:B------:R-:W-:Y:S01]  /*1800*/  @!P3 FMUL R41, R41, 0.5 ;  /* 0x3f0000002929b820 */ /* 0x000fe20000400000 */
[----:B------:R-:W3:Y:S01]  /*1810*/  MUFU.EX2 R33, R33 ;  /* 0x0000002100217308 */ /* 0x000ee20000000800 */
[----:B-----5:R-:W-:Y:S01]  /*1820*/  @!P6 FMUL R94, R94, R94 ;  /* 0x0000005e5e5ee220 */ /* 0x020fe20000400000 */
[----:B------:R-:W-:Y:S02]  /*1830*/  FSETP.GEU.AND P6, PT, R48, -126, PT ;  /* 0xc2fc00003000780b */ /* 0x000fe40003fce000 */
[----:B----4-:R-:W-:-:S03]  /*1840*/  FMNMX R4, R5, R4, !PT ;  /* 0x0000000405047209 */ /* 0x010fc60007800000 */
[----:B------:R-:W-:Y:S01]  /*1850*/  @!P1 FMUL R44, R44, 0.5 ;  /* 0x3f0000002c2c9820 */ /* 0x000fe20000400000 */
[----:B------:R-:W4:Y:S01]  /*1860*/  MUFU.EX2 R37, R37 ;  /* 0x0000002500257308 */ /* 0x000f220000000800 */
[----:B--2---:R-:W-:Y:S01]  /*1870*/  @!P5 FMUL R7, R7, R7 ;  /* 0x000000070707d220 */ /* 0x004fe20000400000 */
[----:B------:R-:W-:-:S03]  /*1880*/  FSETP.GEU.AND P5, PT, R49, -126, PT ;  /* 0xc2fc00003100780b */ /* 0x000fc60003fae000 */
[----:B------:R-:W-:Y:S01]  /*1890*/  FADD R2, R88, R7 ;  /* 0x0000000758027221 */ /* 0x000fe20000000000 */
[----:B------:R-:W-:Y:S01]  /*18a0*/  F2FP.F16.F32.PACK_AB R88, R25, R88 ;  /* 0x000000581958723e */ /* 0x000fe200000000ff */
[----:B------:R-:W-:Y:S01]  /*18b0*/  @!P6 FMUL R48, R48, 0.5 ;  /* 0x3f0000003030e820 */ /* 0x000fe20000400000 */
[----:B------:R-:W2:Y:S01]  /*18c0*/  MUFU.EX2 R96, R41 ;  /* 0x0000002900607308 */ /* 0x000ea20000000800 */
[----:B---3--:R-:W-:Y:S01]  /*18d0*/  @!P4 FMUL R33, R33, R33 ;  /* 0x000000212121c220 */ /* 0x008fe20000400000 */
[----:B------:R-:W-:-:S05]  /*18e0*/  FSETP.GEU.AND P4, PT, R45, -126, PT ;  /* 0xc2fc00002d00780b */ /* 0x000fca0003f8e000 */
[----:B------:R-:W-:Y:S01]  /*18f0*/  @!P5 FMUL R49, R49, 0.5 ;  /* 0x3f0000003131d820 */ /* 0x000fe20000400000 */
[----:B------:R-:W3:Y:S01]  /*1900*/  MUFU.EX2 R9, R48 ;  /* 0x0000003000097308 */ /* 0x000ee20000000800 */
[----:B----4-:R-:W-:Y:S01]  /*1910*/  @!P2 FMUL R37, R37, R37 ;  /* 0x000000252525a220 */ /* 0x010fe20000400000 */
[----:B------:R-:W-:-:S04]  /*1920*/  FSETP.NEU.AND P2, PT, R4, -INF , PT ;  /* 0xff8000000400780b */ /* 0x000fc80003f4d000 */
[----:B------:R-:W-:Y:S01]  /*1930*/  FSEL R0, R4, RZ, P2 ;  /* 0x000000ff04007208 */ /* 0x000fe20001000000 */
[----:B------:R-:W-:Y:S01]  /*1940*/  @!P4 FMUL R45, R45, 0.5 ;  /* 0x3f0000002d2dc820 */ /* 0x000fe20000400000 */
[----:B------:R-:W4:Y:S01]  /*1950*/  MUFU.EX2 R100, R49 ;  /* 0x0000003100647308 */ /* 0x000f220000000800 */
[----:B--2---:R-:W-:Y:S01]  /*1960*/  @!P3 FMUL R96, R96, R96 ;  /* 0x000000606060b220 */ /* 0x004fe20000400000 */
[----:B------:R-:W-:Y:S01]  /*1970*/  FSETP.GEU.AND P3, PT, R6, -126, PT ;  /* 0xc2fc00000600780b */ /* 0x000fe20003f6e000 */
[----:B------:R-:W-:Y:S01]  /*1980*/  FMUL R0, R0, UR14 ;  /* 0x0000000e00007c20 */ /* 0x000fe20008400000 */
[----:B------:R-:W-:-:S03]  /*1990*/  FSETP.GEU.AND P2, PT, R52, -126, PT ;  /* 0xc2fc00003400780b */ /* 0x000fc60003f4e000 */
[--C-:B------:R-:W-:Y:S01]  /*19a0*/  FFMA R30, R30, UR14, -R0.reuse ;  /* 0x0000000e1e1e7c23 */ /* 0x100fe20008000800 */
[----:B------:R-:W2:Y:S01]  /*19b0*/  MUFU.EX2 R5, R44 ;  /* 0x0000002c00057308 */ /* 0x000ea20000000800 */
[--C-:B------:R-:W-:Y:S01]  /*19c0*/  FFMA R31, R31, UR14, -R0.reuse ;  /* 0x0000000e1f1f7c23 */ /* 0x100fe20008000800 */
[--C-:B------:R-:W-:Y:S01]  /*19d0*/  FFMA R26, R26, UR14, -R0.reuse ;  /* 0x0000000e1a1a7c23 */ /* 0x100fe20008000800 */
[--C-:B------:R-:W-:Y:S01]  /*19e0*/  FFMA R27, R27, UR14, -R0.reuse ;  /* 0x0000000e1b1b7c23 */ /* 0x100fe20008000800 */
[----:B---3--:R-:W-:Y:S01]  /*19f0*/  @!P6 FMUL R9, R9, R9 ;  /* 0x000000090909e220 */ /* 0x008fe20000400000 */
[----:B------:R-:W-:Y:S01]  /*1a00*/  FSETP.GEU.AND P6, PT, R30, -126, PT ;  /* 0xc2fc00001e00780b */ /* 0x000fe20003fce000 */
[--C-:B------:R-:W-:Y:S01]  /*1a10*/  FFMA R35, R35, UR14, -R0.reuse ;  /* 0x0000000e23237c23 */ /* 0x100fe20008000800 */
[----:B------:R-:W-:Y:S01]  /*1a20*/  @!P3 FMUL R6, R6, 0.5 ;  /* 0x3f0000000606b820 */ /* 0x000fe20000400000 */
[----:B------:R-:W3:Y:S01]  /*1a30*/  MUFU.EX2 R98, R45 ;  /* 0x0000002d00627308 */ /* 0x000ee20000000800 */
[----:B----4-:R-:W-:Y:S01]  /*1a40*/  @!P5 FMUL R100, R100, R100 ;  /* 0x000000646464d220 */ /* 0x010fe20000400000 */
[----:B------:R-:W-:Y:S01]  /*1a50*/  FSETP.GEU.AND P5, PT, R31, -126, PT ;  /* 0xc2fc00001f00780b */ /* 0x000fe20003fae000 */
[----:B------:R-:W-:Y:S01]  /*1a60*/  @!P2 FMUL R52, R52, 0.5 ;  /* 0x3f0000003434a820 */ /* 0x000fe20000400000 */
[--C-:B------:R-:W-:Y:S01]  /*1a70*/  FFMA R42, R42, UR14, -R0.reuse ;  /* 0x0000000e2a2a7c23 */ /* 0x100fe20008000800 */
[--C-:B------:R-:W-:Y:S01]  /*1a80*/  FFMA R50, R50, UR14, -R0.reuse ;  /* 0x0000000e32327c23 */ /* 0x100fe20008000800 */
[--C-:B------:R-:W-:Y:S01]  /*1a90*/  FFMA R34, R34, UR14, -R0.reuse ;  /* 0x0000000e22227c23 */ /* 0x100fe20008000800 */
[--C-:B------:R-:W-:Y:S01]  /*1aa0*/  FFMA R38, R38, UR14, -R0.reuse ;  /* 0x0000000e26267c23 */ /* 0x100fe20008000800 */
[----:B------:R-:W4:Y:S01]  /*1ab0*/  MUFU.EX2 R102, R6 ;  /* 0x0000000600667308 */ /* 0x000f220000000800 */
[----:B--2---:R-:W-:Y:S01]  /*1ac0*/  @!P1 FMUL R5, R5, R5 ;  /* 0x0000000505059220 */ /* 0x004fe20000400000 */
[----:B------:R-:W-:Y:S01]  /*1ad0*/  FSETP.GEU.AND P1, PT, R26, -126, PT ;  /* 0xc2fc00001a00780b */ /* 0x000fe20003f2e000 */
[----:B------:R-:W-:Y:S01]  /*1ae0*/  @!P6 FMUL R30, R30, 0.5 ;  /* 0x3f0000001e1ee820 */ /* 0x000fe20000400000 */
[--C-:B------:R-:W-:Y:S01]  /*1af0*/  FFMA R39, R39, UR14, -R0.reuse ;  /* 0x0000000e27277c23 */ /* 0x100fe20008000800 */
[--C-:B------:R-:W-:Y:S01]  /*1b00*/  FFMA R46, R46, UR14, -R0.reuse ;  /* 0x0000000e2e2e7c23 */ /* 0x100fe20008000800 */
[--C-:B------:R-:W-:Y:S01]  /*1b10*/  FFMA R43, R43, UR14, -R0.reuse ;  /* 0x0000000e2b2b7c23 */ /* 0x100fe20008000800 */
[----:B------:R-:W-:Y:S01]  /*1b20*/  @!P5 FMUL R31, R31, 0.5 ;  /* 0x3f0000001f1fd820 */ /* 0x000fe20000400000 */
[----:B------:R-:W2:Y:S01]  /*1b30*/  MUFU.EX2 R91, R30 ;  /* 0x0000001e005b7308 */ /* 0x000ea20000000800 */
[----:B---3--:R-:W-:Y:S01]  /*1b40*/  @!P4 FMUL R98, R98, R98 ;  /* 0x000000626262c220 */ /* 0x008fe20000400000 */
[----:B------:R-:W-:Y:S01]  /*1b50*/  FSETP.GEU.AND P4, PT, R27, -126, PT ;  /* 0xc2fc00001b00780b */ /* 0x000fe20003f8e000 */
[--C-:B------:R-:W-:Y:S01]  /*1b60*/  FFMA R47, R47, UR14, -R0.reuse ;  /* 0x0000000e2f2f7c23 */ /* 0x100fe20008000800 */
[--C-:B------:R-:W-:Y:S01]  /*1b70*/  FFMA R51, R51, UR14, -R0.reuse ;  /* 0x0000000e33337c23 */ /* 0x100fe20008000800 */
[--C-:B------:R-:W-:Y:S01]  /*1b80*/  FFMA R54, R54, UR14, -R0.reuse ;  /* 0x0000000e36367c23 */ /* 0x100fe20008000800 */
[----:B------:R-:W-:Y:S01]  /*1b90*/  FFMA R0, R55, UR14, -R0 ;  /* 0x0000000e37007c23 */ /* 0x000fe20008000800 */
[----:B------:R-:W-:Y:S01]  /*1ba0*/  @!P1 FMUL R26, R26, 0.5 ;  /* 0x3f0000001a1a9820 */ /* 0x000fe20000400000 */
[----:B------:R-:W3:Y:S01]  /*1bb0*/  MUFU.EX2 R6, R31 ;  /* 0x0000001f00067308 */ /* 0x000ee20000000800 */
[----:B----4-:R-:W-:Y:S01]  /*1bc0*/  @!P3 FMUL R102, R102, R102 ;  /* 0x000000666666b220 */ /* 0x010fe20000400000 */
[----:B------:R-:W-:Y:S01]  /*1bd0*/  FSETP.GEU.AND P3, PT, R35, -126, PT ;  /* 0xc2fc00002300780b */ /* 0x000fe20003f6e000 */
[----:B------:R-:W-:Y:S01]  /*1be0*/  FADD R13, R92, R9 ;  /* 0x000000095c0d7221 */ /* 0x000fe20000000000 */
[----:B------:R-:W-:Y:S01]  /*1bf0*/  FADD R17, R33, R100 ;  /* 0x0000006421117221 */ /* 0x000fe20000000000 */
[----:B------:R-:W-:Y:S01]  /*1c00*/  FADD R15, R29, R98 ;  /* 0x000000621d0f7221 */ /* 0x000fe20000000000 */
[----:B------:R-:W-:Y:S01]  /*1c10*/  FADD R18, R37, R102 ;  /* 0x0000006625127221 */ /* 0x000fe20000000000 */
[----:B------:R-:W-:Y:S01]  /*1c20*/  @!P4 FMUL R27, R27, 0.5 ;  /* 0x3f0000001b1bc820 */ /* 0x000fe20000400000 */
[----:B------:R-:W4:Y:S01]  /*1c30*/  MUFU.EX2 R11, R52 ;  /* 0x00000034000b7308 */ /* 0x000f220000000800 */
[----:B--2---:R-:W-:Y:S01]  /*1c40*/  @!P6 FMUL R91, R91, R91 ;  /* 0x0000005b5b5be220 */ /* 0x004fe20000400000 */
[----:B------:R-:W-:Y:S01]  /*1c50*/  FSETP.GEU.AND P6, PT, R42, -126, PT ;  /* 0xc2fc00002a00780b */ /* 0x000fe20003fce000 */
[----:B------:R-:W-:Y:S01]  /*1c60*/  FADD R19, R2, R13 ;  /* 0x0000000d02137221 */ /* 0x000fe20000000000 */
[----:B------:R-:W-:Y:S01]  /*1c70*/  FADD R13, R90, R5 ;  /* 0x000000055a0d7221 */ /* 0x000fe20000000000 */
[----:B------:R-:W-:Y:S01]  /*1c80*/  FADD R2, R25, R96 ;  /* 0x0000006019027221 */ /* 0x000fe20000000000 */
[----:B------:R-:W-:Y:S01]  /*1c90*/  FADD R15, R15, R18 ;  /* 0x000000120f0f7221 */ /* 0x000fe20000000000 */
[----:B------:R-:W-:Y:S01]  /*1ca0*/  @!P3 FMUL R35, R35, 0.5 ;  /* 0x3f0000002323b820 */ /* 0x000fe20000400000 */
[----:B------:R-:W2:Y:S01]  /*1cb0*/  MUFU.EX2 R89, R26 ;  /* 0x0000001a00597308 */ /* 0x000ea20000000800 */
[----:B---3--:R-:W-:Y:S01]  /*1cc0*/  @!P5 FMUL R6, R6, R6 ;  /* 0x000000060606d220 */ /* 0x008fe20000400000 */
[----:B------:R-:W-:Y:S01]  /*1cd0*/  FSETP.GEU.AND P5, PT, R50, -126, PT ;  /* 0xc2fc00003200780b */ /* 0x000fe20003fae000 */
[----:B------:R-:W-:Y:S01]  /*1ce0*/  FADD R2, R2, R17 ;  /* 0x0000001102027221 */ /* 0x000fe20000000000 */
[----:B------:R-:W-:-:S02]  /*1cf0*/  F2FP.F16.F32.PACK_AB R90, R29, R90 ;  /* 0x0000005a1d5a723e */ /* 0x000fc400000000ff */
[----:B------:R-:W-:Y:S01]  /*1d00*/  F2FP.F16.F32.PACK_AB R92, R33, R92 ;  /* 0x0000005c215c723e */ /* 0x000fe200000000ff */
[----:B------:R-:W-:Y:S01]  /*1d10*/  @!P6 FMUL R42, R42, 0.5 ;  /* 0x3f0000002a2ae820 */ /* 0x000fe20000400000 */
[----:B------:R-:W3:Y:S01]  /*1d20*/  MUFU.EX2 R8, R27 ;  /* 0x0000001b00087308 */ /* 0x000ee20000000800 */
[----:B----4-:R-:W-:Y:S01]  /*1d30*/  @!P2 FMUL R11, R11, R11 ;  /* 0x0000000b0b0ba220 */ /* 0x010fe20000400000 */
[----:B------:R-:W-:Y:S01]  /*1d40*/  FSETP.GEU.AND P2, PT, R34, -126, PT ;  /* 0xc2fc00002200780b */ /* 0x000fe20003f4e000 */
[----:B------:R-:W-:Y:S01]  /*1d50*/  FADD R15, R2, R15 ;  /* 0x0000000f020f7221 */ /* 0x000fe20000000000 */
[----:B------:R-:W-:Y:S01]  /*1d60*/  F2FP.F16.F32.PACK_AB R96, R96, R7 ;  /* 0x000000076060723e */ /* 0x000fe200000000ff */
[----:B------:R-:W-:Y:S01]  /*1d70*/  FADD R16, R94, R11 ;  /* 0x0000000b5e107221 */ /* 0x000fe20000000000 */
[----:B------:R-:W-:Y:S01]  /*1d80*/  F2FP.F16.F32.PACK_AB R94, R37, R94 ;  /* 0x0000005e255e723e */ /* 0x000fe200000000ff */
[----:B------:R-:W-:Y:S01]  /*1d90*/  @!P5 FMUL R50, R50, 0.5 ;  /* 0x3f0000003232d820 */ /* 0x000fe20000400000 */
[----:B------:R-:W4:Y:S01]  /*1da0*/  MUFU.EX2 R10, R35 ;  /* 0x00000023000a7308 */ /* 0x000f220000000800 */
[----:B--2---:R-:W-:Y:S01]  /*1db0*/  @!P1 FMUL R89, R89, R89 ;  /* 0x0000005959599220 */ /* 0x004fe20000400000 */
[----:B------:R-:W-:Y:S01]  /*1dc0*/  FSETP.GEU.AND P1, PT, R38, -126, PT ;  /* 0xc2fc00002600780b */ /* 0x000fe20003f2e000 */
[----:B------:R-:W-:Y:S01]  /*1dd0*/  FADD R16, R13, R16 ;  /* 0x000000100d107221 */ /* 0x000fe20000000000 */
[----:B------:R-:W-:-:S02]  /*1de0*/  F2FP.F16.F32.PACK_AB R98, R98, R5 ;  /* 0x000000056262723e */ /* 0x000fc400000000ff */
[----:B------:R-:W-:Y:S01]  /*1df0*/  F2FP.F16.F32.PACK_AB R100, R100, R9 ;  /* 0x000000096464723e */ /* 0x000fe200000000ff */
[----:B------:R-:W-:Y:S01]  /*1e00*/  @!P2 FMUL R34, R34, 0.5 ;  /* 0x3f0000002222a820 */ /* 0x000fe20000400000 */
[----:B------:R-:W2:Y:S01]  /*1e10*/  MUFU.EX2 R42, R42 ;  /* 0x0000002a002a7308 */ /* 0x000ea20000000800 */
[----:B---3--:R-:W-:Y:S01]  /*1e20*/  @!P4 FMUL R8, R8, R8 ;  /* 0x000000080808c220 */ /* 0x008fe20000400000 */
[----:B------:R-:W-:Y:S01]  /*1e30*/  FSETP.GEU.AND P4, PT, R39, -126, PT ;  /* 0xc2fc00002700780b */ /* 0x000fe20003f8e000 */
[----:B------:R-:W-:Y:S01]  /*1e40*/  FADD R16, R19, R16 ;  /* 0x0000001013107221 */ /* 0x000fe20000000000 */
[----:B------:R-:W-:-:S03]  /*1e50*/  F2FP.F16.F32.PACK_AB R102, R102, R11 ;  /* 0x0000000b6666723e */ /* 0x000fc600000000ff */
[----:B------:R-:W-:Y:S01]  /*1e60*/  @!P1 FMUL R38, R38, 0.5 ;  /* 0x3f00000026269820 */ /* 0x000fe20000400000 */
[----:B------:R-:W3:Y:S01]  /*1e70*/  MUFU.EX2 R93, R34 ;  /* 0x00000022005d7308 */ /* 0x000ee20000000800 */
[----:B----4-:R-:W-:Y:S01]  /*1e80*/  @!P3 FMUL R10, R10, R10 ;  /* 0x0000000a0a0ab220 */ /* 0x010fe20000400000 */
[----:B------:R-:W-:-:S05]  /*1e90*/  FSETP.GEU.AND P3, PT, R46, -126, PT ;  /* 0xc2fc00002e00780b */ /* 0x000fca0003f6e000 */
        /* <DEDUP_REMOVED lines=13> */
[----:B------:R-:W-:-:S05]  /*1f70*/  FSETP.GEU.AND P1, PT, R47, -126, PT ;  /* 0xc2fc00002f00780b */ /* 0x000fca0003f2e000 */
[----:B------:R-:W-:Y:S01]  /*1f80*/  @!P2 FMUL R43, R43, 0.5 ;  /* 0x3f0000002b2ba820 */ /* 0x000fe20000400000 */
[----:B------:R-:W4:Y:S01]  /*1f90*/  MUFU.EX2 R46, R46 ;  /* 0x0000002e002e7308 */ /* 0x000f220000000800 */
[----:B--2---:R-:W-:Y:S01]  /*1fa0*/  @!P4 FMUL R12, R12, R12 ;  /* 0x0000000c0c0cc220 */ /* 0x004fe20000400000 */
[----:B------:R-:W-:-:S05]  /*1fb0*/  FSETP.GEU.AND P4, PT, R51, -126, PT ;  /* 0xc2fc00003300780b */ /* 0x000fca0003f8e000 */
[----:B------:R-:W-:Y:S01]  /*1fc0*/  @!P1 FMUL R47, R47, 0.5 ;  /* 0x3f0000002f2f9820 */ /* 0x000fe20000400000 */
[----:B------:R-:W2:Y:S01]  /*1fd0*/  MUFU.EX2 R97, R43 ;  /* 0x0000002b00617308 */ /* 0x000ea20000000800 */
[----:B---3--:R-:W-:Y:S01]  /*1fe0*/  @!P5 FMUL R50, R50, R50 ;  /* 0x000000323232d220 */ /* 0x008fe20000400000 */
[----:B------:R-:W-:-:S03]  /*1ff0*/  FSETP.GEU.AND P5, PT, R0, -126, PT ;  /* 0xc2fc00000000780b */ /* 0x000fc60003fae000 */
[----:B------:R-:W-:Y:S01]  /*2000*/  FADD R21, R93, R50 ;  /* 0x000000325d157221 */ /* 0x000fe20000000000 */
[----:B------:R-:W-:Y:S01]  /*2010*/  F2FP.F16.F32.PACK_AB R93, R10, R93 ;  /* 0x0000005d0a5d723e */ /* 0x000fe200000000ff */
[----:B------:R-:W-:Y:S01]  /*2020*/  @!P4 FMUL R51, R51, 0.5 ;  /* 0x3f0000003333c820 */ /* 0x000fe20000400000 */
[----:B------:R-:W3:Y:S01]  /*2030*/  MUFU.EX2 R99, R47 ;  /* 0x0000002f00637308 */ /* 0x000ee20000000800 */
[----:B----4-:R-:W-:Y:S01]  /*2040*/  @!P3 FMUL R46, R46, R46 ;  /* 0x0000002e2e2eb220 */ /* 0x010fe20000400000 */
[----:B------:R-:W-:-:S03]  /*2050*/  FADD R22, R20, R21 ;  /* 0x0000001514167221 */ /* 0x000fc60000000000 */
[----:B------:R-:W-:Y:S01]  /*2060*/  FADD R13, R91, R46 ;  /* 0x0000002e5b0d7221 */ /* 0x000fe20000000000 */
[----:B------:R-:W-:Y:S01]  /*2070*/  F2FP.F16.F32.PACK_AB R91, R6, R91 ;  /* 0x0000005b065b723e */ /* 0x000fe200000000ff */
[----:B------:R-:W-:Y:S01]  /*2080*/  @!P5 FMUL R0, R0, 0.5 ;  /* 0x3f0000000000d820 */ /* 0x000fe20000400000 */
[----:B------:R-:W4:Y:S01]  /*2090*/  MUFU.EX2 R101, R51 ;  /* 0x0000003300657308 */ /* 0x000f220000000800 */
[----:B--2---:R-:W-:-:S07]  /*20a0*/  @!P2 FMUL R97, R97, R97 ;  /* 0x000000616161a220 */ /* 0x004fce0000400000 */
[----:B------:R-:W2:Y:S01]  /*20b0*/  MUFU.EX2 R14, R54 ;  /* 0x00000036000e7308 */ /* 0x000ea20000000800 */
[----:B---3--:R-:W-:-:S04]  /*20c0*/  @!P1 FMUL R99, R99, R99 ;  /* 0x0000006363639220 */ /* 0x008fc80000400000 */
[----:B------:R-:W-:Y:S01]  /*20d0*/  FADD R17, R6, R99 ;  /* 0x0000006306117221 */ /* 0x000fe20000000000 */
[----:B------:R-:W-:Y:S02]  /*20e0*/  F2FP.F16.F32.PACK_AB R99, R99, R46 ;  /* 0x0000002e6363723e */ /* 0x000fe400000000ff */
[----:B------:R3:W5:Y:S01]  /*20f0*/  MUFU.EX2 R103, R0 ;  /* 0x0000000000677308 */ /* 0x0007620000000800 */
[----:B----4-:R-:W-:-:S04]  /*2100*/  @!P4 FMUL R101, R101, R101 ;  /* 0x000000656565c220 */ /* 0x010fc80000400000 */
[----:B------:R-:W-:Y:S01]  /*2110*/  FADD R21, R10, R101 ;  /* 0x000000650a157221 */ /* 0x000fe20000000000 */
[----:B------:R-:W-:Y:S01]  /*2120*/  F2FP.F16.F32.PACK_AB R101, R101, R50 ;  /* 0x000000326565723e */ /* 0x000fe200000000ff */
[----:B--2---:R-:W-:Y:S01]  /*2130*/  @!P6 FMUL R14, R14, R14 ;  /* 0x0000000e0e0ee220 */ /* 0x004fe20000400000 */
[----:B---3--:R-:W-:Y:S01]  /*2140*/  FADD R0, R8, R97 ;  /* 0x0000006108007221 */ /* 0x008fe20000000000 */
[----:B------:R-:W-:Y:S02]  /*2150*/  F2FP.F16.F32.PACK_AB R97, R97, R42 ;  /* 0x0000002a6161723e */ /* 0x000fe400000000ff */
[----:B------:R-:W-:Y:S01]  /*2160*/  FADD R18, R95, R14 ;  /* 0x0000000e5f127221 */ /* 0x000fe20000000000 */
[----:B------:R-:W-:Y:S01]  /*2170*/  FADD R0, R0, R21 ;  /* 0x0000001500007221 */ /* 0x000fe20000000000 */
[----:B------:R-:W-:Y:S01]  /*2180*/  F2FP.F16.F32.PACK_AB R95, R12, R95 ;  /* 0x0000005f0c5f723e */ /* 0x000fe200000000ff */
[----:B-----5:R-:W-:Y:S01]  /*2190*/  @!P5 FMUL R103, R103, R103 ;  /* 0x000000676767d220 */ /* 0x020fe20000400000 */
[----:B------:R-:W-:Y:S01]  /*21a0*/  FADD R13, R13, R18 ;  /* 0x000000120d0d7221 */ /* 0x000fe20000000000 */
[----:B------:R-:W-:-:S02]  /*21b0*/  MOV R18, UR5 ;  /* 0x0000000500127c02 */ /* 0x000fc40008000f00 */
[----:B------:R-:W-:Y:S01]  /*21c0*/  FADD R20, R12, R103 ;  /* 0x000000670c147221 */ /* 0x000fe20000000000 */
[----:B------:R-:W-:Y:S01]  /*21d0*/  FADD R13, R22, R13 ;  /* 0x0000000d160d7221 */ /* 0x000fe20000000000 */
[----:B------:R2:W-:Y:S02]  /*21e0*/  SYNCS.ARRIVE.TRANS64.A1T0 RZ, [R18+UR11], RZ ;  /* 0x000000ff12ff79a7 */ /* 0x0005e4000810000b */
[----:B------:R-:W-:-:S04]  /*21f0*/  FADD R17, R17, R20 ;  /* 0x0000001411117221 */ /* 0x000fc80000000000 */
[----:B------:R-:W-:Y:S01]  /*2200*/  FADD R2, R0, R17 ;  /* 0x0000001100027221 */ /* 0x000fe20000000000 */
[----:B------:R-:W-:-:S03]  /*2210*/  FADD R0, R16, R15 ;  /* 0x0000000f10007221 */ /* 0x000fc60000000000 */
[----:B------:R-:W-:Y:S01]  /*2220*/  FADD R2, R13, R2 ;  /* 0x000000020d027221 */ /* 0x000fe20000000000 */
[----:B--2---:R-:W-:Y:S06]  /*2230*/  @!P0 BRA `(.L_x_19) ;  /* 0x0000000000048947 */ /* 0x004fec0003800000 */
[----:B-1----:R-:W-:Y:S01]  /*2240*/  BPT.TRAP 0x1 ;  /* 0x000000040000795c */ /* 0x002fe20000300000 */
.L_x_19:
[----:B------:R-:W2:Y:S01]  /*2250*/  SYNCS.PHASECHK.TRANS64.TRYWAIT P1, [UR37+0x1c008], R23 ;  /* 0x01c00817ff0075a7 */ /* 0x000ea20008020165 */
[----:B------:R-:W-:Y:S01]  /*2260*/  ULOP3.LUT UR5, UR10, 0x2000000, URZ, 0xfc, !UPT ;  /* 0x020000000a057892 */ /* 0x000fe2000f8efc3f */
[----:B--2---:R-:W-:Y:S11]  /*2270*/  @!P1 BRA `(.L_x_20) ;  /* 0x0000004c00889947 */ /* 0x004ff60003800000 */
.L_x_96:
[----:B------:R-:W-:Y:S01]  /*2280*/  UIADD3 UR10, UR5, 0x400, URZ ;  /* 0x00000400050a7890 */ /* 0x000fe2000fffe03f */
[----:B------:R-:W-:Y:S01]  /*2290*/  WARPGROUP.ARRIVE ;  /* 0x00000000000079c5 */ /* 0x000fe20000000000 */
[----:B------:R-:W-:Y:S01]  /*22a0*/  UMOV UR11, 0x40000040 ;  /* 0x40000040000b7882 */ /* 0x000fe20000000000 */
[----:B------:R-:W-:-:S06]  /*22b0*/  F2FP.F16.F32.PACK_AB R103, R103, R14 ;  /* 0x0000000e6767723e */ /* 0x000fcc00000000ff */
[----:B------:R-:W-:Y:S01]  /*22c0*/  HGMMA.64x128x16.F32 R24, R88, gdesc[UR8].tnspB, RZ, !UPT, gsb0 ;  /* 0x41e0000858187df0 */ /* 0x000fe2000c0008ff */
[----:B------:R-:W-:Y:S01]  /*22d0*/  UIADD3 UR10, UR5, 0x480, URZ ;  /* 0x00000480050a7890 */ /* 0x000fe2000fffe03f */
[----:B------:R-:W-:Y:S01]  /*22e0*/  UMOV UR11, 0x40000040 ;  /* 0x40000040000b7882 */ /* 0x000fe20000000000 */
[----:B------:R-:W-:Y:S02]  /*22f0*/  WARPGROUP.DEPBAR.LE gsb0, 0x0 ;  /* 0x00008000000079c5 */ /* 0x000fe40000010000 */
[----:B------:R-:W-:-:S07]  /*2300*/  WARPGROUP.ARRIVE ;  /* 0x00000000000079c5 */ /* 0x000fce0000000000 */
[----:B------:R-:W-:Y:S01]  /*2310*/  HGMMA.64x128x16.F32 R24, R92, gdesc[UR8].tnspB, R24, gsb0 ;  /* 0x41e000085c187df0 */ /* 0x000fe20008000818 */
        /* <DEDUP_REMOVED lines=9> */
[----:B------:R-:W-:Y:S03]  /*23b0*/  HGMMA.64x128x16.F32 R24, R100, gdesc[UR8].tnspB, R24, gsb0 ;  /* 0x41e0000864187df0 */ /* 0x000fe60008000818 */
[----:B------:R-:W-:Y:S02]  /*23c0*/  WARPGROUP.DEPBAR.LE gsb0, 0x0 ;  /* 0x00008000000079c5 */ /* 0x000fe40000010000 */
[----:B------:R-:W-:Y:S05]  /*23d0*/  @!P0 BRA `(.L_x_21) ;  /* 0x0000000000048947 */ /* 0x000fea0003800000 */
[----:B-1----:R-:W-:Y:S01]  /*23e0*/  BPT.TRAP 0x1 ;  /* 0x000000040000795c */ /* 0x002fe20000300000 */
.L_x_21:
[----:B------:R-:W-:Y:S02]  /*23f0*/  UISETP.GT.U32.AND UP0, UPT, UR4, 0x1, UPT ;  /* 0x000000010400788c */ /* 0x000fe4000bf04070 */
[----:B------:R-:W-:-:S04]  /*2400*/  UIADD3 UR10, UR37, 0x1c028, URZ ;  /* 0x0001c028250a7890 */ /* 0x000fc8000fffe03f */
[----:B------:R-:W-:Y:S01]  /*2410*/  PLOP3.LUT P1, PT, PT, PT, UP0, 0x80, 0x0 ;  /* 0x000000000000781c */ /* 0x000fe20003f2f008 */
[----:B------:R-:W-:-:S09]  /*2420*/  UPRMT UR10, URZ, 0x654, UR10 ;  /* 0x000006543f0a7896 */ /* 0x000fd2000800000a */
[----:B------:R-:W-:Y:S03]  /*2430*/  SYNCS.ARRIVE.TRANS64.RED.A1T0 RZ, [UR10], RZ ;  /* 0x000000ffffff79a7 */ /* 0x000fe6000810040a */
[----:B------:R-:W-:Y:S05]  /*2440*/  @P1 BRA `(.L_x_22) ;  /* 0x0000000000041947 */ /* 0x000fea0003800000 */
[----:B-1----:R-:W-:Y:S01]  /*2450*/  BPT.TRAP 0x1 ;  /* 0x000000040000795c */ /* 0x002fe20000300000 */
.L_x_22:
[----:B------:R-:W3:Y:S02]  /*2460*/  LDC R5, c[0x0][0x28c] ;  /* 0x0000a300ff057b82 */ /* 0x000ee40000000800 */
[----:B---3--:R-:W-:-:S13]  /*2470*/  ISETP.GE.AND P2, PT, R5, 0x41, PT ;  /* 0x000000410500780c */ /* 0x008fda0003f46270 */
[----:B------:R-:W-:Y:S05]  /*2480*/  @!P2 BRA `(.L_x_23) ;  /* 0x0000001c0014a947 */ /* 0x000fea0003800000 */
[----:B------:R-:W-:Y:S01]  /*2490*/  IADD3 R5, R5, 0x3f, RZ ;  /* 0x0000003f05057810 */ /* 0x000fe20007ffe0ff */
[----:B------:R-:W-:Y:S01]  /*24a0*/  UMOV UR38, 0x2 ;  /* 0x0000000200267882 */ /* 0x000fe20000000000 */
[----:B------:R-:W-:Y:S01]  /*24b0*/  MOV R7, R3 ;  /* 0x0000000300077202 */ /* 0x000fe20000000f00 */
[----:B------:R-:W-:Y:S01]  /*24c0*/  UMOV UR4, 0x1 ;  /* 0x0000000100047882 */ /* 0x000fe20000000000 */
[----:B--2---:R-:W-:Y:S01]  /*24d0*/  SHF.R.S32.HI R6, RZ, 0x1f, R5 ;  /* 0x0000001fff067819 */ /* 0x004fe20000011405 */
[----:B------:R-:W-:Y:S01]  /*24e0*/  ULDC UR39, c[0x0][0x604] ;  /* 0x0001810000277ab9 */ /* 0x000fe20000000800 */
[----:B------:R-:W-:Y:S02]  /*24f0*/  MOV R9, R4 ;  /* 0x0000000400097202 */ /* 0x000fe40000000f00 */
[----:B------:R-:W-:Y:S02]  /*2500*/  LEA.HI R5, R6, R5, RZ, 0x6 ;  /* 0x0000000506057211 */ /* 0x000fe400078f30ff */
[----:B------:R-:W-:-:S02]  /*2510*/  MOV R6, RZ ;  /* 0x000000ff00067202 */ /* 0x000fc40000000f00 */
[----:B------:R-:W-:-:S07]  /*2520*/  SHF.R.S32.HI R5, RZ, 0x6, R5 ;  /* 0x00000006ff057819 */ /* 0x000fce0000011405 */
.L_x_34:
[----:B------:R-:W-:Y:S05]  /*2530*/  @!P0 BRA `(.L_x_24) ;  /* 0x0000000000048947 */ /* 0x000fea0003800000 */
[----:B-1----:R-:W-:Y:S01]  /*2540*/  BPT.TRAP 0x1 ;  /* 0x000000040000795c */ /* 0x002fe20000300000 */
.L_x_24:
[----:B------:R-:W-:Y:S01]  /*2550*/  ULEA UR10, UR38, UR37, 0x3 ;  /* 0x00000025260a7291 */ /* 0x000fe2000f8e183f */
[----:B------:R-:W-:-:S08]  /*2560*/  SHF.L.U32 R3, R6, 0x1f, RZ ;  /* 0x0000001f06037819 */ /* 0x000fd000000006ff */
[----:B------:R-:W2:Y:S02]  /*2570*/  SYNCS.PHASECHK.TRANS64.TRYWAIT P2, [UR10+0x1c000], R3 ;  /* 0x01c00003ff0075a7 */ /* 0x000ea4000804014a */
[----:B--2---:R-:W-:Y:S05]  /*2580*/  @!P2 BRA `(.L_x_25) ;  /* 0x0000004800dca947 */ /* 0x004fea0003800000 */
.L_x_97:
[----:B------:R-:W-:Y:S01]  /*2590*/  ULEA UR10, UR38, UR6, 0xa ;  /* 0x00000006260a7291 */ /* 0x000fe2000f8e503f */
[----:B------:R-:W-:Y:S01]  /*25a0*/  WARPGROUP.ARRIVE ;  /* 0x00000000000079c5 */ /* 0x000fe20000000000 */
[----:B------:R-:W-:Y:S01]  /*25b0*/  UMOV UR11, 0x40000040 ;  /* 0x40000040000b7882 */ /* 0x000fe20000000000 */
[----:B------:R-:W-:Y:S01]  /*25c0*/  UMOV UR15, 0x40000040 ;  /* 0x40000040000f7882 */ /* 0x000fe20000000000 */
[----:B------:R-:W-:Y:S02]  /*25d0*/  UIADD3 UR14, UR10, 0x2, URZ ;  /* 0x000000020a0e7890 */ /* 0x000fe4000fffe03f */
[----:B------:R-:W-:Y:S01]  /*25e0*/  UIADD3 UR18, UR10, 0x4, URZ ;  /* 0x000000040a127890 */ /* 0x000fe2000fffe03f */
[----:B------:R-:W-:Y:S02]  /*25f0*/  UMOV UR19, 0x40000040 ;  /* 0x4000004000137882 */ /* 0x000fe40000000000 */
[----:B------:R-:W-:Y:S01]  /*2600*/  HGMMA.64x64x16.F32 R88, gdesc[UR8], RZ, !UPT, gsb0 ;  /* 0x00e00000085879f0 */ /* 0x000fe2000c0008ff */
[----:B------:R-:W-:Y:S01]  /*2610*/  UIADD3 UR22, UR10, 0x6, URZ ;  /* 0x000000060a167890 */ /* 0x000fe2000fffe03f */
[----:B------:R-:W-:Y:S01]  /*2620*/  UMOV UR23, 0x40000040 ;  /* 0x4000004000177882 */ /* 0x000fe20000000000 */
        /* <DEDUP_REMOVED lines=8> */
[----:B------:R-:W-:-:S04]  /*26b0*/  UIADD3 UR38, UR38, 0x1, URZ ;  /* 0x0000000126267890 */ /* 0x000fc8000fffe03f */
[----:B------:R-:W-:-:S04]  /*26c0*/  UISETP.NE.AND UP0, UPT, UR38, 0x5, UPT ;  /* 0x000000052600788c */ /* 0x000fc8000bf05270 */
[----:B------:R-:W-:Y:S02]  /*26d0*/  USEL UR10, URZ, 0x1, UP0 ;  /* 0x000000013f0a7887 */ /* 0x000fe40008000000 */
[----:B------:R-:W-:-:S04]  /*26e0*/  USEL UR38, UR38, URZ, UP0 ;  /* 0x0000003f26267287 */ /* 0x000fc80008000000 */
[----:B------:R-:W-:Y:S01]  /*26f0*/  LOP3.LUT R6, R6, UR10, RZ, 0x3c, !PT ;  /* 0x0000000a06067c12 */ /* 0x000fe2000f8e3cff */
        /* <DEDUP_REMOVED lines=22> */
[----:B------:R-:W-:Y:S05]  /*2860*/  @!P0 BRA `(.L_x_26) ;  /* 0x0000000000048947 */ /* 0x000fea0003800000 */
[----:B-1----:R-:W-:Y:S01]  /*2870*/  BPT.TRAP 0x1 ;  /* 0x000000040000795c */ /* 0x002fe20000300000 */
.L_x_26:
[----:B--2---:R-:W-:Y:S01]  /*2880*/  FMNMX R4, R88, R7, !PT ;  /* 0x0000000758047209 */ /* 0x004fe20007800000 */
[----:B------:R-:W-:Y:S01]  /*2890*/  ULEA UR10, UR38, UR37, 0x3 ;  /* 0x00000025260a7291 */ /* 0x000fe2000f8e183f */
[----:B------:R-:W-:Y:S02]  /*28a0*/  FMNMX R10, R90, R9, !PT ;  /* 0x000000095a0a7209 */ /* 0x000fe40007800000 */
[----:B------:R-:W-:Y:S02]  /*28b0*/  FMNMX R3, R89, R4, !PT ;  /* 0x0000000459037209 */ /* 0x000fe40007800000 */
[----:B------:R-:W-:Y:S02]  /*28c0*/  FMNMX R11, R91, R10, !PT ;  /* 0x0000000a5b0b7209 */ /* 0x000fe40007800000 */
[----:B------:R-:W-:Y:S02]  /*28d0*/  FMNMX R4, R92, R3, !PT ;  /* 0x000000035c047209 */ /* 0x000fe40007800000 */
[----:B------:R-:W-:-:S02]  /*28e0*/  FMNMX R10, R94, R11, !PT ;  /* 0x0000000b5e0a7209 */ /* 0x000fc40007800000 */
[----:B------:R-:W-:Y:S02]  /*28f0*/  FMNMX R3, R93, R4, !PT ;  /* 0x000000045d037209 */ /* 0x000fe40007800000 */
[----:B------:R-:W-:Y:S02]  /*2900*/  FMNMX R11, R95, R10, !PT ;  /* 0x0000000a5f0b7209 */ /* 0x000fe40007800000 */
[----:B------:R-:W-:Y:S02]  /*2910*/  FMNMX R4, R96, R3, !PT ;  /* 0x0000000360047209 */ /* 0x000fe40007800000 */
[----:B------:R-:W-:Y:S02]  /*2920*/  FMNMX R10, R98, R11, !PT ;  /* 0x0000000b620a7209 */ /* 0x000fe40007800000 */
[----:B------:R-:W-:Y:S02]  /*2930*/  FMNMX R3, R97, R4, !PT ;  /* 0x0000000461037209 */ /* 0x000fe40007800000 */
[----:B------:R-:W-:-:S02]  /*2940*/  FMNMX R11, R99, R10, !PT ;  /* 0x0000000a630b7209 */ /* 0x000fc40007800000 */
        /* <DEDUP_REMOVED lines=22> */
[C---:B------:R-:W-:Y:S02]  /*2ab0*/  FSETP.NEU.AND P2, PT, R3.reuse, -INF , PT ;  /* 0xff8000000300780b */ /* 0x040fe40003f4d000 */
[----:B------:R-:W-:Y:S02]  /*2ac0*/  FMNMX R4, R118, R11, !PT ;  /* 0x0000000b76047209 */ /* 0x000fe40007800000 */
[----:B------:R-:W-:-:S02]  /*2ad0*/  FSEL R10, R3, RZ, P2 ;  /* 0x000000ff030a7208 */ /* 0x000fc40001000000 */
[----:B------:R-:W-:-:S03]  /*2ae0*/  FMNMX R4, R119, R4, !PT ;  /* 0x0000000477047209 */ /* 0x000fc60007800000 */
[C---:B------:R-:W-:Y:S01]  /*2af0*/  FMUL R8, R10.reuse, UR39 ;  /* 0x000000270a087c20 */ /* 0x040fe20008400000 */
[----:B------:R-:W-:Y:S01]  /*2b00*/  FADD R10, -R10, R7 ;  /* 0x000000070a0a7221 */ /* 0x000fe20000000100 */
[----:B------:R-:W2:Y:S02]  /*2b10*/  SHFL.BFLY PT, R11, R4, 0x1, 0x1f ;  /* 0x0c201f00040b7f89 */ /* 0x000ea400000e0000 */
[--C-:B------:R-:W-:Y:S01]  /*2b20*/  FFMA R88, R88, UR39, -R8.reuse ;  /* 0x0000002758587c23 */ /* 0x100fe20008000808 */
[--C-:B------:R-:W-:Y:S01]  /*2b30*/  FFMA R89, R89, UR39, -R8.reuse ;  /* 0x0000002759597c23 */ /* 0x100fe20008000808 */
[--C-:B------:R-:W-:Y:S01]  /*2b40*/  FFMA R92, R92, UR39, -R8.reuse ;  /* 0x000000275c5c7c23 */ /* 0x100fe20008000808 */
[--C-:B------:R-:W-:Y:S01]  /*2b50*/  FFMA R96, R96, UR39, -R8.reuse ;  /* 0x0000002760607c23 */ /* 0x100fe20008000808 */
[--C-:B------:R-:W-:Y:S01]  /*2b60*/  FFMA R93, R93, UR39, -R8.reuse ;  /* 0x000000275d5d7c23 */ /* 0x100fe20008000808 */
[----:B------:R-:W-:Y:S01]  /*2b70*/  FSETP.GEU.AND P5, PT, R88, -126, PT ;  /* 0xc2fc00005800780b */ /* 0x000fe20003fae000 */
        /* <DEDUP_REMOVED lines=9> */
[--C-:B------:R-:W-:Y:S01]  /*2c10*/  FFMA R108, R108, UR39, -R8.reuse ;  /* 0x000000276c6c7c23 */ /* 0x100fe20008000808 */
[--C-:B------:R-:W-:Y:S01]  /*2c20*/  FFMA R109, R109, UR39, -R8.reuse ;  /* 0x000000276d6d7c23 */ /* 0x100fe20008000808 */
[--C-:B------:R-:W-:Y:S01]  /*2c30*/  FFMA R112, R112, UR39, -R8.reuse ;  /* 0x0000002770707c23 */ /* 0x100fe20008000808 */
[----:B------:R-:W-:Y:S01]  /*2c40*/  @!P5 FMUL R88, R88, 0.5 ;  /* 0x3f0000005858d820 */ /* 0x000fe20000400000 */
[--C-:B------:R-:W-:Y:S01]  /*2c50*/  FFMA R113, R113, UR39, -R8.reuse ;  /* 0x0000002771717c23 */ /* 0x100fe20008000808 */
[----:B------:R-:W-:Y:S01]  /*2c60*/  @!P3 FMUL R89, R89, 0.5 ;  /* 0x3f0000005959b820 */ /* 0x000fe20000400000 */
[--C-:B------:R-:W-:Y:S01]  /*2c70*/  FFMA R116, R116, UR39, -R8.reuse ;  /* 0x0000002774747c23 */ /* 0x100fe20008000808 */
[----:B------:R-:W-:Y:S01]  /*2c80*/  @!P2 FMUL R92, R92, 0.5 ;  /* 0x3f0000005c5ca820 */ /* 0x000fe20000400000 */
[----:B--2---:R-:W-:Y:S01]  /*2c90*/  FMNMX R4, R4, R11, !PT ;  /* 0x0000000b04047209 */ /* 0x004fe20007800000 */
[----:B------:R-:W2:Y:S01]  /*2ca0*/  MUFU.EX2 R88, R88 ;  /* 0x0000005800587308 */ /* 0x000ea20000000800 */
[----:B------:R-:W-:Y:S01]  /*2cb0*/  @!P6 FMUL R96, R96, 0.5 ;  /* 0x3f0000006060e820 */ /* 0x000fe20000400000 */
[----:B------:R-:W-:Y:S01]  /*2cc0*/  @!P4 FMUL R93, R93, 0.5 ;  /* 0x3f0000005d5dc820 */ /* 0x000fe20000400000 */
[----:B------:R-:W-:Y:S01]  /*2cd0*/  FFMA R117, R117, UR39, -R8 ;  /* 0x0000002775757c23 */ /* 0x000fe20008000808 */
[----:B------:R-:W3:Y:S01]  /*2ce0*/  SHFL.BFLY PT, R15, R4, 0x2, 0x1f ;  /* 0x0c401f00040f7f89 */ /* 0x000ee200000e0000 */
[----:B------:R-:W-:-:S03]  /*2cf0*/  FMUL R10, R10, UR39 ;  /* 0x000000270a0a7c20 */ /* 0x000fc60008400000 */
[----:B------:R-:W4:Y:S08]  /*2d00*/  MUFU.EX2 R89, R89 ;  /* 0x0000005900597308 */ /* 0x000f300000000800 */
        /* <DEDUP_REMOVED lines=34> */
[----:B------:R-:W-:-:S03]  /*2f30*/  FSETP.NEU.AND P6, PT, R4, -INF , PT ;  /* 0xff8000000400780b */ /* 0x000fc60003fcd000 */
[----:B------:R-:W-:Y:S01]  /*2f40*/  FADD R7, R89, R12 ;  /* 0x0000000c59077221 */ /* 0x000fe20000000000 */
[----:B------:R-:W-:Y:S01]  /*2f50*/  FSEL R18, R4, RZ, P6 ;  /* 0x000000ff04127208 */ /* 0x000fe20003000000 */
[----:B------:R-:W-:Y:S01]  /*2f60*/  @!P2 FMUL R112, R112, 0.5 ;  /* 0x3f0000007070a820 */ /* 0x000fe20000400000 */
[----:B------:R-:W4:Y:S01]  /*2f70*/  MUFU.EX2 R14, R109 ;  /* 0x0000006d000e7308 */ /* 0x000f220000000800 */
[----:B--2---:R-:W-:Y:S01]  /*2f80*/  @!P4 FMUL R11, R11, R11 ;  /* 0x0000000b0b0bc220 */ /* 0x004fe20000400000 */
[----:B------:R-:W-:Y:S01]  /*2f90*/  FSETP.GEU.AND P4, PT, R113, -126, PT ;  /* 0xc2fc00007100780b */ /* 0x000fe20003f8e000 */
[----:B------:R-:W-:Y:S01]  /*2fa0*/  FMUL R19, R18, UR39 ;  /* 0x0000002712137c20 */ /* 0x000fe20008400000 */
[----:B------:R-:W-:Y:S01]  /*2fb0*/  FSETP.GEU.AND P6, PT, R116, -126, PT ;  /* 0xc2fc00007400780b */ /* 0x000fe20003fce000 */
[----:B------:R-:W-:Y:S01]  /*2fc0*/  FADD R18, -R18, R9 ;  /* 0x0000000912127221 */ /* 0x000fe20000000100 */
[----:B------:R-:W-:Y:S01]  /*2fd0*/  FADD R9, R88, R11 ;  /* 0x0000000b58097221 */ /* 0x000fe20000000000 */
[--C-:B------:R-:W-:Y:S01]  /*2fe0*/  FFMA R90, R90, UR39, -R19.reuse ;  /* 0x000000275a5a7c23 */ /* 0x100fe20008000813 */
[----:B------:R-:W2:Y:S01]  /*2ff0*/  MUFU.EX2 R15, R112 ;  /* 0x00000070000f7308 */ /* 0x000ea20000000800 */
[----:B---3--:R-:W-:Y:S01]  /*3000*/  @!P5 FMUL R13, R13, R13 ;  /* 0x0000000d0d0dd220 */ /* 0x008fe20000400000 */
[----:B------:R-:W-:Y:S01]  /*3010*/  FSETP.GEU.AND P5, PT, R117, -126, PT ;  /* 0xc2fc00007500780b */ /* 0x000fe20003fae000 */
[--C-:B------:R-:W-:Y:S01]  /*3020*/  FFMA R20, R91, UR39, -R19.reuse ;  /* 0x000000275b147c23 */ /* 0x100fe20008000813 */
[--C-:B------:R-:W-:Y:S01]  /*3030*/  FFMA R21, R94, UR39, -R19.reuse ;  /* 0x000000275e157c23 */ /* 0x100fe20008000813 */
[--C-:B------:R-:W-:Y:S01]  /*3040*/  FFMA R22, R95, UR39, -R19.reuse ;  /* 0x000000275f167c23 */ /* 0x100fe20008000813 */
[--C-:B------:R-:W-:Y:S01]  /*3050*/  FFMA R23, R98, UR39, -R19.reuse ;  /* 0x0000002762177c23 */ /* 0x100fe20008000813 */
[----:B------:R-:W-:Y:S01]  /*3060*/  @!P4 FMUL R113, R113, 0.5 ;  /* 0x3f0000007171c820 */ /* 0x000fe20000400000 */
[--C-:B------:R-:W-:Y:S01]  /*3070*/  FFMA R106, R106, UR39, -R19.reuse ;  /* 0x000000276a6a7c23 */ /* 0x100fe20008000813 */
[----:B----4-:R-:W-:Y:S01]  /*3080*/  @!P3 FMUL R14, R14, R14 ;  /* 0x0000000e0e0eb220 */ /* 0x010fe20000400000 */
[----:B------:R-:W-:Y:S01]  /*3090*/  FSETP.GEU.AND P3, PT, R90, -126, PT ;  /* 0xc2fc00005a00780b */ /* 0x000fe20003f6e000 */
[----:B------:R-:W3:Y:S01]  /*30a0*/  MUFU.EX2 R8, R113 ;  /* 0x0000007100087308 */ /* 0x000ee20000000800 */
[----:B------:R-:W-:Y:S01]  /*30b0*/  @!P6 FMUL R116, R116, 0.5 ;  /* 0x3f0000007474e820 */ /* 0x000fe20000400000 */
[--C-:B------:R-:W-:Y:S01]  /*30c0*/  FFMA R107, R107, UR39, -R19.reuse ;  /* 0x000000276b6b7c23 */ /* 0x100fe20008000813 */
[--C-:B------:R-:W-:Y:S01]  /*30d0*/  FFMA R110, R110, UR39, -R19.reuse ;  /* 0x000000276e6e7c23 */ /* 0x100fe20008000813 */
[----:B------:R-:W-:Y:S01]  /*30e0*/  @!P5 FMUL R117, R117, 0.5 ;  /* 0x3f0000007575d820 */ /* 0x000fe20000400000 */
[--C-:B------:R-:W-:Y:S01]  /*30f0*/  FFMA R111, R111, UR39, -R19.reuse ;  /* 0x000000276f6f7c23 */ /* 0x100fe20008000813 */
[----:B--2---:R-:W-:Y:S01]  /*3100*/  @!P2 FMUL R15, R15, R15 ;  /* 0x0000000f0f0fa220 */ /* 0x004fe20000400000 */
[----:B------:R-:W-:Y:S01]  /*3110*/  FSETP.GEU.AND P2, PT, R20, -126, PT ;  /* 0xc2fc00001400780b */ /* 0x000fe20003f4e000 */
[----:B------:R-:W2:Y:S01]  /*3120*/  MUFU.EX2 R17, R116 ;  /* 0x0000007400117308 */ /* 0x000ea20000000800 */
[--C-:B------:R-:W-:Y:S01]  /*3130*/  FFMA R114, R114, UR39, -R19.reuse ;  /* 0x0000002772727c23 */ /* 0x100fe20008000813 */
[--C-:B------:R-:W-:Y:S01]  /*3140*/  FFMA R115, R115, UR39, -R19.reuse ;  /* 0x0000002773737c23 */ /* 0x100fe20008000813 */
[--C-:B------:R-:W-:Y:S01]  /*3150*/  FFMA R118, R118, UR39, -R19.reuse ;  /* 0x0000002776767c23 */ /* 0x100fe20008000813 */
[----:B------:R-:W-:Y:S01]  /*3160*/  @!P3 FMUL R90, R90, 0.5 ;  /* 0x3f0000005a5ab820 */ /* 0x000fe20000400000 */
[----:B------:R-:W-:Y:S01]  /*3170*/  FFMA R119, R119, UR39, -R19 ;  /* 0x0000002777777c23 */ /* 0x000fe20008000813 */
[----:B------:R-:W-:-:S02]  /*3180*/  F2FP.F16.F32.PACK_AB R88, R89, R88 ;  /* 0x000000585958723e */ /* 0x000fc400000000ff */
[----:B------:R-:W4:Y:S01]  /*3190*/  MUFU.EX2 R16, R117 ;  /* 0x0000007500107308 */ /* 0x000f220000000800 */
[----:B---3--:R-:W-:Y:S01]  /*31a0*/  @!P4 FMUL R8, R8, R8 ;  /* 0x000000080808c220 */ /* 0x008fe20000400000 */
[----:B------:R-:W-:Y:S02]  /*31b0*/  FSETP.GEU.AND P4, PT, R21, -126, PT ;  /* 0xc2fc00001500780b */ /* 0x000fe40003f8e000 */
[----:B------:R-:W-:-:S04]  /*31c0*/  @!P2 FMUL R20, R20, 0.5 ;  /* 0x3f0000001414a820 */ /* 0x000fc80000400000 */
[----:B------:R3:W5:Y:S01]  /*31d0*/  MUFU.EX2 R91, R90 ;  /* 0x0000005a005b7308 */ /* 0x0007620000000800 */
[----:B--2---:R-:W-:Y:S01]  /*31e0*/  @!P6 FMUL R17, R17, R17 ;  /* 0x000000111111e220 */ /* 0x004fe20000400000 */
[----:B------:R-:W-:-:S05]  /*31f0*/  FSETP.GEU.AND P6, PT, R22, -126, PT ;  /* 0xc2fc00001600780b */ /* 0x000fca0003fce000 */
[----:B------:R-:W-:Y:S01]  /*3200*/  @!P4 FMUL R21, R21, 0.5 ;  /* 0x3f0000001515c820 */ /* 0x000fe20000400000 */
[----:B------:R2:W1:Y:S01]  /*3210*/  MUFU.EX2 R94, R20 ;  /* 0x00000014005e7308 */ /* 0x0004620000000800 */
[----:B---3--:R-:W-:Y:S01]  /*3220*/  FFMA R90, R99, UR39, -R19 ;  /* 0x00000027635a7c23 */ /* 0x008fe20008000813 */
[----:B----4-:R-:W-:Y:S01]  /*3230*/  @!P5 FMUL R16, R16, R16 ;  /* 0x000000101010d220 */ /* 0x010fe20000400000 */
[----:B------:R-:W-:-:S04]  /*3240*/  FSETP.GEU.AND P5, PT, R23, -126, PT ;  /* 0xc2fc00001700780b */ /* 0x000fc80003fae000 */
[----:B------:R-:W-:Y:S01]  /*3250*/  @!P6 FMUL R22, R22, 0.5 ;  /* 0x3f0000001616e820 */ /* 0x000fe20000400000 */
[----:B------:R3:W4:Y:S01]  /*3260*/  MUFU.EX2 R95, R21 ;  /* 0x00000015005f7308 */ /* 0x0007220000000800 */
[----:B-----5:R-:W-:Y:S01]  /*3270*/  @!P3 FMUL R91, R91, R91 ;  /* 0x0000005b5b5bb220 */ /* 0x020fe20000400000 */
[----:B------:R-:W-:Y:S01]  /*3280*/  FSETP.GEU.AND P3, PT, R90, -126, PT ;  /* 0xc2fc00005a00780b */ /* 0x000fe20003f6e000 */
[----:B--2---:R-:W-:-:S05]  /*3290*/  FFMA R20, R102, UR39, -R19 ;  /* 0x0000002766147c23 */ /* 0x004fca0008000813 */
[----:B------:R-:W-:Y:S01]  /*32a0*/  @!P5 FMUL R23, R23, 0.5 ;  /* 0x3f0000001717d820 */ /* 0x000fe20000400000 */
[----:B---3--:R-:W-:Y:S01]  /*32b0*/  FFMA R21, R103, UR39, -R19 ;  /* 0x0000002767157c23 */ /* 0x008fe20008000813 */
[----:B------:R2:W3:Y:S01]  /*32c0*/  MUFU.EX2 R98, R22 ;  /* 0x0000001600627308 */ /* 0x0004e20000000800 */
[----:B-1----:R-:W-:Y:S01]  /*32d0*/  @!P2 FMUL R94, R94, R94 ;  /* 0x0000005e5e5ea220 */ /* 0x002fe20000400000 */
[----:B------:R-:W-:Y:S01]  /*32e0*/  FSETP.GEU.AND P2, PT, R20, -126, PT ;  /* 0xc2fc00001400780b */ /* 0x000fe20003f4e000 */
[----:B------:R-:W-:Y:S02]  /*32f0*/  FADD R19, R93, R14 ;  /* 0x0000000e5d137221 */ /* 0x000fe40000000000 */
[----:B------:R-:W-:Y:S01]  /*3300*/  @!P3 FMUL R90, R90, 0.5 ;  /* 0x3f0000005a5ab820 */ /* 0x000fe20000400000 */
[----:B------:R-:W-:Y:S01]  /*3310*/  F2FP.F16.F32.PACK_AB R89, R94, R91 ;  /* 0x0000005b5e59723e */ /* 0x000fe200000000ff */
[----:B----4-:R-:W-:Y:S01]  /*3320*/  @!P4 FMUL R95, R95, R95 ;  /* 0x0000005f5f5fc220 */ /* 0x010fe20000400000 */
[----:B------:R-:W1:Y:S01]  /*3330*/  MUFU.EX2 R99, R23 ;  /* 0x0000001700637308 */ /* 0x000e620000000800 */
[----:B------:R-:W-:Y:S01]  /*3340*/  FSETP.GEU.AND P4, PT, R21, -126, PT ;  /* 0xc2fc00001500780b */ /* 0x000fe20003f8e000 */
[----:B--2---:R-:W-:-:S04]  /*3350*/  FADD R22, R101, R16 ;  /* 0x0000001065167221 */ /* 0x004fc80000000000 */
[----:B------:R-:W-:Y:S01]  /*3360*/  FADD R22, R19, R22 ;  /* 0x0000001613167221 */ /* 0x000fe20000000000 */
[----:B------:R-:W-:Y:S01]  /*3370*/  @!P2 FMUL R20, R20, 0.5 ;  /* 0x3f0000001414a820 */ /* 0x000fe20000400000 */
[----:B------:R2:W4:Y:S01]  /*3380*/  MUFU.EX2 R102, R90 ;  /* 0x0000005a00667308 */ /* 0x0005220000000800 */
[----:B---3--:R-:W-:Y:S01]  /*3390*/  @!P6 FMUL R98, R98, R98 ;  /* 0x000000626262e220 */ /* 0x008fe20000400000 */
[----:B------:R-:W-:-:S04]  /*33a0*/  FSETP.GEU.AND P6, PT, R106, -126, PT ;  /* 0xc2fc00006a00780b */ /* 0x000fc80003fce000 */
[----:B------:R-:W-:Y:S02]  /*33b0*/  @!P4 FMUL R21, R21, 0.5 ;  /* 0x3f0000001515c820 */ /* 0x000fe40000400000 */
[----:B------:R3:W5:Y:S01]  /*33c0*/  MUFU.EX2 R103, R20 ;  /* 0x0000001400677308 */ /* 0x0007620000000800 */
[----:B-1----:R-:W-:Y:S01]  /*33d0*/  @!P5 FMUL R99, R99, R99 ;  /* 0x000000636363d220 */ /* 0x002fe20000400000 */
[----:B------:R-:W-:Y:S01]  /*33e0*/  FSETP.GEU.AND P5, PT, R107, -126, PT ;  /* 0xc2fc00006b00780b */ /* 0x000fe20003fae000 */
[----:B--2---:R-:W-:Y:S01]  /*33f0*/  FMUL R90, R18, UR39 ;  /* 0x00000027125a7c20 */ /* 0x004fe20008400000 */
[----:B------:R-:W-:-:S03]  /*3400*/  FADD R18, R97, R8 ;  /* 0x0000000861127221 */ /* 0x000fc60000000000 */
[----:B------:R-:W-:Y:S01]  /*3410*/  @!P6 FMUL R106, R106, 0.5 ;  /* 0x3f0000006a6ae820 */ /* 0x000fe20000400000 */
[----:B------:R1:W2:Y:S01]  /*3420*/  MUFU.EX2 R104, R21 ;  /* 0x0000001500687308 */ /* 0x0002a20000000800 */
[----:B----4-:R-:W-:Y:S01]  /*3430*/  @!P3 FMUL R102, R102, R102 ;  /* 0x000000666666b220 */ /* 0x010fe20000400000 */
[----:B------:R-:W-:Y:S01]  /*3440*/  FSETP.GEU.AND P3, PT, R110, -126, PT ;  /* 0xc2fc00006e00780b */ /* 0x000fe20003f6e000 */
[----:B------:R-:W-:Y:S01]  /*3450*/  FADD R23, R7, R18 ;  /* 0x0000001207177221 */ /* 0x000fe20000000000 */
[----:B---3--:R-:W-:Y:S01]  /*3460*/  FADD R20, R96, R15 ;  /* 0x0000000f60147221 */ /* 0x008fe20000000000 */
[----:B------:R-:W-:Y:S02]  /*3470*/  FADD R18, R92, R13 ;  /* 0x0000000d5c127221 */ /* 0x000fe40000000000 */
[----:B------:R-:W-:Y:S01]  /*3480*/  @!P5 FMUL R107, R107, 0.5 ;  /* 0x3f0000006b6bd820 */ /* 0x000fe20000400000 */
[----:B------:R-:W3:Y:S01]  /*3490*/  MUFU.EX2 R106, R106 ;  /* 0x0000006a006a7308 */ /* 0x000ee20000000800 */
[----:B-----5:R-:W-:Y:S01]  /*34a0*/  @!P2 FMUL R103, R103, R103 ;  /* 0x000000676767a220 */ /* 0x020fe20000400000 */
[----:B------:R-:W-:Y:S01]  /*34b0*/  FSETP.GEU.AND P2, PT, R111, -126, PT ;  /* 0xc2fc00006f00780b */ /* 0x000fe20003f4e000 */
[----:B-1----:R-:W-:Y:S01]  /*34c0*/  FADD R21, R100, R17 ;  /* 0x0000001164157221 */ /* 0x002fe20000000000 */
[----:B------:R-:W-:Y:S01]  /*34d0*/  FADD R9, R9, R20 ;  /* 0x0000001409097221 */ /* 0x000fe20000000000 */
[----:B------:R-:W-:-:S02]  /*34e0*/  FADD R22, R23, R22 ;  /* 0x0000001617167221 */ /* 0x000fc40000000000 */
[----:B------:R-:W-:Y:S01]  /*34f0*/  @!P3 FMUL R110, R110, 0.5 ;  /* 0x3f0000006e6eb820 */ /* 0x000fe20000400000 */
[----:B------:R-:W1:Y:S01]  /*3500*/  MUFU.EX2 R107, R107 ;  /* 0x0000006b006b7308 */ /* 0x000e620000000800 */
[----:B--2---:R-:W-:Y:S01]  /*3510*/  @!P4 FMUL R104, R104, R104 ;  /* 0x000000686868c220 */ /* 0x004fe20000400000 */
[----:B------:R-:W-:Y:S01]  /*3520*/  FSETP.GEU.AND P4, PT, R114, -126, PT ;  /* 0xc2fc00007200780b */ /* 0x000fe20003f8e000 */
[----:B------:R-:W-:-:S04]  /*3530*/  FADD R18, R18, R21 ;  /* 0x0000001512127221 */ /* 0x000fc80000000000 */
[----:B------:R-:W-:Y:S01]  /*3540*/  @!P2 FMUL R111, R111, 0.5 ;  /* 0x3f0000006f6fa820 */ /* 0x000fe20000400000 */
[----:B------:R-:W2:Y:S01]  /*3550*/  MUFU.EX2 R110, R110 ;  /* 0x0000006e006e7308 */ /* 0x000ea20000000800 */
[----:B---3--:R-:W-:Y:S01]  /*3560*/  @!P6 FMUL R106, R106, R106 ;  /* 0x0000006a6a6ae220 */ /* 0x008fe20000400000 */
[----:B------:R-:W-:Y:S01]  /*3570*/  FSETP.GEU.AND P6, PT, R115, -126, PT ;  /* 0xc2fc00007300780b */ /* 0x000fe20003fce000 */
[----:B------:R-:W-:-:S04]  /*3580*/  FADD R9, R9, R18 ;  /* 0x0000001209097221 */ /* 0x000fc80000000000 */
[----:B------:R-:W-:Y:S01]  /*3590*/  @!P4 FMUL R114, R114, 0.5 ;  /* 0x3f0000007272c820 */ /* 0x000fe20000400000 */
[----:B------:R-:W3:Y:S01]  /*35a0*/  MUFU.EX2 R111, R111 ;  /* 0x0000006f006f7308 */ /* 0x000ee20000000800 */
[----:B-1----:R-:W-:Y:S01]  /*35b0*/  @!P5 FMUL R107, R107, R107 ;  /* 0x0000006b6b6bd220 */ /* 0x002fe20000400000 */
[----:B------:R-:W-:Y:S01]  /*35c0*/  FSETP.GEU.AND P5, PT, R118, -126, PT ;  /* 0xc2fc00007600780b */ /* 0x000fe20003fae000 */
[----:B------:R-:W-:Y:S01]  /*35d0*/  FADD R22, R9, R22 ;  /* 0x0000001609167221 */ /* 0x000fe20000000000 */
[----:B------:R-:W-:Y:S01]  /*35e0*/  SHF.L.U32 R9, R6, 0x1f, RZ ;  /* 0x0000001f06097819 */ /* 0x000fe200000006ff */
[----:B------:R-:W-:Y:S01]  /*35f0*/  FADD R20, R94, R107 ;  /* 0x0000006b5e147221 */ /* 0x000fe20000000000 */
[----:B------:R-:W-:Y:S01]  /*3600*/  F2FP.F16.F32.PACK_AB R94, R101, R100 ;  /* 0x00000064655e723e */ /* 0x000fe200000000ff */
[----:B------:R-:W-:Y:S01]  /*3610*/  @!P6 FMUL R115, R115, 0.5 ;  /* 0x3f0000007373e820 */ /* 0x000fe20000400000 */
[----:B------:R-:W1:Y:S01]  /*3620*/  MUFU.EX2 R114, R114 ;  /* 0x0000007200727308 */ /* 0x000e620000000800 */
[----:B--2---:R-:W-:Y:S01]  /*3630*/  @!P3 FMUL R110, R110, R110 ;  /* 0x0000006e6e6eb220 */ /* 0x004fe20000400000 */
[----:B------:R-:W-:-:S02]  /*3640*/  FSETP.GEU.AND P3, PT, R119, -126, PT ;  /* 0xc2fc00007700780b */ /* 0x000fc40003f6e000 */
[----:B------:R-:W-:Y:S01]  /*3650*/  F2FP.F16.F32.PACK_AB R100, R8, R15 ;  /* 0x0000000f0864723e */ /* 0x000fe200000000ff */
[----:B------:R-:W-:Y:S02]  /*3660*/  FADD R21, R95, R110 ;  /* 0x0000006e5f157221 */ /* 0x000fe40000000000 */
[----:B------:R-:W-:Y:S01]  /*3670*/  @!P5 FMUL R118, R118, 0.5 ;  /* 0x3f0000007676d820 */ /* 0x000fe20000400000 */
[----:B------:R-:W2:Y:S01]  /*3680*/  MUFU.EX2 R115, R115 ;  /* 0x0000007300737308 */ /* 0x000ea20000000800 */
[----:B---3--:R-:W-:Y:S01]  /*3690*/  @!P2 FMUL R111, R111, R111 ;  /* 0x0000006f6f6fa220 */ /* 0x008fe20000400000 */
[----:B------:R-:W-:-:S03]  /*36a0*/  FSETP.GEU.AND P2, PT, R10, -126, PT ;  /* 0xc2fc00000a00780b */ /* 0x000fc60003f4e000 */
[----:B------:R-:W-:Y:S02]  /*36b0*/  FADD R105, R98, R111 ;  /* 0x0000006f62697221 */ /* 0x000fe40000000000 */
[----:B------:R-:W-:Y:S01]  /*36c0*/  @!P3 FMUL R119, R119, 0.5 ;  /* 0x3f0000007777b820 */ /* 0x000fe20000400000 */
[----:B------:R-:W3:Y:S01]  /*36d0*/  MUFU.EX2 R118, R118 ;  /* 0x0000007600767308 */ /* 0x000ee20000000800 */
[----:B-1----:R-:W-:Y:S01]  /*36e0*/  @!P4 FMUL R114, R114, R114 ;  /* 0x000000727272c220 */ /* 0x002fe20000400000 */
[----:B------:R-:W-:-:S03]  /*36f0*/  FSETP.GEU.AND P4, PT, R90, -126, PT ;  /* 0xc2fc00005a00780b */ /* 0x000fc60003f8e000 */
[----:B------:R-:W-:Y:S02]  /*3700*/  FADD R109, R99, R114 ;  /* 0x00000072636d7221 */ /* 0x000fe40000000000 */
[----:B------:R-:W-:Y:S01]  /*3710*/  @!P2 FMUL R10, R10, 0.5 ;  /* 0x3f0000000a0aa820 */ /* 0x000fe20000400000 */
[----:B------:R-:W1:Y:S01]  /*3720*/  MUFU.EX2 R119, R119 ;  /* 0x0000007700777308 */ /* 0x000e620000000800 */
[----:B--2---:R-:W-:-:S04]  /*3730*/  @!P6 FMUL R115, R115, R115 ;  /* 0x000000737373e220 */ /* 0x004fc80000400000 */
[----:B------:R-:W-:Y:S01]  /*3740*/  FADD R113, R102, R115 ;  /* 0x0000007366717221 */ /* 0x000fe20000000000 */
[----:B------:R-:W-:Y:S01]  /*3750*/  F2FP.F16.F32.PACK_AB R101, R115, R114 ;  /* 0x000000727365723e */ /* 0x000fe200000000ff */
[----:B------:R-:W-:Y:S01]  /*3760*/  @!P4 FMUL R90, R90, 0.5 ;  /* 0x3f0000005a5ac820 */ /* 0x000fe20000400000 */
[----:B------:R2:W4:Y:S01]  /*3770*/  MUFU.EX2 R7, R10 ;  /* 0x0000000a00077308 */ /* 0x0005220000000800 */
[----:B---3--:R-:W-:Y:S01]  /*3780*/  @!P5 FMUL R118, R118, R118 ;  /* 0x000000767676d220 */ /* 0x008fe20000400000 */
[----:B------:R-:W-:-:S06]  /*3790*/  FADD R20, R20, R113 ;  /* 0x0000007114147221 */ /* 0x000fcc0000000000 */
[----:B------:R3:W5:Y:S01]  /*37a0*/  MUFU.EX2 R19, R90 ;  /* 0x0000005a00137308 */ /* 0x0007620000000800 */
[----:B-1----:R-:W-:Y:S01]  /*37b0*/  @!P3 FMUL R119, R119, R119 ;  /* 0x000000777777b220 */ /* 0x002fe20000400000 */
[----:B--2---:R-:W-:Y:S01]  /*37c0*/  FADD R10, R91, R106 ;  /* 0x0000006a5b0a7221 */ /* 0x004fe20000000000 */
[----:B------:R-:W-:Y:S02]  /*37d0*/  F2FP.F16.F32.PACK_AB R91, R98, R95 ;  /* 0x0000005f625b723e */ /* 0x000fe400000000ff */
[----:B------:R-:W-:Y:S01]  /*37e0*/  FADD R108, R104, R119 ;  /* 0x00000077686c7221 */ /* 0x000fe20000000000 */
[----:B------:R-:W-:Y:S01]  /*37f0*/  FADD R10, R10, R109 ;  /* 0x0000006d0a0a7221 */ /* 0x000fe20000000000 */
[----:B------:R-:W-:Y:S01]  /*3800*/  F2FP.F16.F32.PACK_AB R95, R104, R103 ;  /* 0x00000067685f723e */ /* 0x000fe200000000ff */
[----:B---3--:R-:W-:Y:S01]  /*3810*/  FADD R90, R103, R118 ;  /* 0x00000076675a7221 */ /* 0x008fe20000000000 */
[----:B------:R-:W-:Y:S01]  /*3820*/  FADD R105, R105, R108 ;  /* 0x0000006c69697221 */ /* 0x000fe20000000000 */
[----:B----4-:R-:W-:Y:S01]  /*3830*/  @!P2 FMUL R7, R7, R7 ;  /* 0x000000070707a220 */ /* 0x010fe20000400000 */
[----:B------:R1:W2:Y:S01]  /*3840*/  SYNCS.PHASECHK.TRANS64.TRYWAIT P2, [UR10+0x1c000], R9 ;  /* 0x01c00009ff0075a7 */ /* 0x0002a2000804014a */
[----:B------:R-:W-:Y:S01]  /*3850*/  FADD R21, R21, R90 ;  /* 0x0000005a15157221 */ /* 0x000fe20000000000 */
[----:B------:R-:W-:Y:S01]  /*3860*/  FADD R105, R20, R105 ;  /* 0x0000006914697221 */ /* 0x000fe20000000000 */
[----:B------:R-:W-:Y:S01]  /*3870*/  F2FP.F16.F32.PACK_AB R90, R93, R92 ;  /* 0x0000005c5d5a723e */ /* 0x000fe200000000ff */
[----:B------:R-:W-:Y:S01]  /*3880*/  FFMA R0, R7, R0, R22 ;  /* 0x0000000007007223 */ /* 0x000fe20000000016 */
[----:B------:R-:W-:Y:S01]  /*3890*/  FADD R10, R10, R21 ;  /* 0x000000150a0a7221 */ /* 0x000fe20000000000 */
[----:B-----5:R-:W-:Y:S01]  /*38a0*/  @!P4 FMUL R19, R19, R19 ;  /* 0x000000131313c220 */ /* 0x020fe20000400000 */
[----:B------:R-:W-:Y:S01]  /*38b0*/  F2FP.F16.F32.PACK_AB R92, R97, R96 ;  /* 0x00000060615c723e */ /* 0x000fe200000000ff */
[----:B------:R-:W-:Y:S01]  /*38c0*/  FMUL R24, R24, R7 ;  /* 0x0000000718187220 */ /* 0x000fe20000400000 */
[----:B------:R-:W-:Y:S01]  /*38d0*/  FADD R10, R10, R105 ;  /* 0x000000690a0a7221 */ /* 0x000fe20000000000 */
[----:B------:R-:W-:Y:S01]  /*38e0*/  F2FP.F16.F32.PACK_AB R93, R102, R99 ;  /* 0x00000063665d723e */ /* 0x000fe200000000ff */
[-C--:B------:R-:W-:Y:S01]  /*38f0*/  FMUL R25, R25, R7.reuse ;  /* 0x0000000719197220 */ /* 0x080fe20000400000 */
[-C--:B------:R-:W-:Y:S01]  /*3900*/  FMUL R28, R28, R7.reuse ;  /* 0x000000071c1c7220 */ /* 0x080fe20000400000 */
[----:B------:R-:W-:Y:S01]  /*3910*/  FFMA R2, R19, R2, R10 ;  /* 0x0000000213027223 */ /* 0x000fe2000000000a */
[-C--:B------:R-:W-:Y:S01]  /*3920*/  FMUL R29, R29, R7.reuse ;  /* 0x000000071d1d7220 */ /* 0x080fe20000400000 */
        /* <DEDUP_REMOVED lines=27> */
[----:B------:R-:W-:Y:S01]  /*3ae0*/  FMUL R85, R85, R7 ;  /* 0x0000000755557220 */ /* 0x000fe20000400000 */
        /* <DEDUP_REMOVED lines=32> */
[----:B------:R-:W-:-:S02]  /*3cf0*/  F2FP.F16.F32.PACK_AB R96, R12, R11 ;  /* 0x0000000b0c60723e */ /* 0x000fc400000000ff */
[----:B------:R-:W-:Y:S02]  /*3d00*/  F2FP.F16.F32.PACK_AB R97, R107, R106 ;  /* 0x0000006a6b61723e */ /* 0x000fe400000000ff */
[----:B------:R-:W-:Y:S02]  /*3d10*/  F2FP.F16.F32.PACK_AB R98, R14, R13 ;  /* 0x0000000d0e62723e */ /* 0x000fe400000000ff */
[----:B------:R-:W-:Y:S02]  /*3d20*/  F2FP.F16.F32.PACK_AB R99, R111, R110 ;  /* 0x0000006e6f63723e */ /* 0x000fe400000000ff */
[----:B------:R-:W-:Y:S01]  /*3d30*/  F2FP.F16.F32.PACK_AB R102, R16, R17 ;  /* 0x000000111066723e */ /* 0x000fe200000000ff */
[----:B-12---:R-:W-:Y:S06]  /*3d40*/  @!P0 BRA `(.L_x_27) ;  /* 0x0000000000048947 */ /* 0x006fec0003800000 */
[----:B------:R-:W-:Y:S01]  /*3d50*/  BPT.TRAP 0x1 ;  /* 0x000000040000795c */ /* 0x000fe20000300000 */
.L_x_27:
[----:B------:R-:W-:Y:S05]  /*3d60*/  @P2 BRA `(.L_x_28) ;  /* 0x0000000000082947 */ /* 0x000fea0003800000 */
[----:B------:R-:W1:Y:S02]  /*3d70*/  SYNCS.PHASECHK.TRANS64.TRYWAIT P2, [UR10+0x1c000], R9 ;  /* 0x01c00009ff0075a7 */ /* 0x000e64000804014a */
[----:B-1----:R-:W-:Y:S05]  /*3d80*/  @!P2 BRA `(.L_x_29) ;  /* 0x0000003000f4a947 */ /* 0x002fea0003800000 */
.L_x_28:
[----:B------:R-:W-:Y:S01]  /*3d90*/  ULEA UR10, UR38, UR5, 0xa ;  /* 0x00000005260a7291 */ /* 0x000fe2000f8e503f */
[----:B------:R-:W-:Y:S01]  /*3da0*/  WARPGROUP.ARRIVE ;  /* 0x00000000000079c5 */ /* 0x000fe20000000000 */
[----:B------:R-:W-:Y:S01]  /*3db0*/  UMOV UR11, 0x40000040 ;  /* 0x40000040000b7882 */ /* 0x000fe20000000000 */
[----:B------:R-:W-:Y:S01]  /*3dc0*/  UMOV UR15, 0x40000040 ;  /* 0x40000040000f7882 */ /* 0x000fe20000000000 */
[----:B------:R-:W-:Y:S01]  /*3dd0*/  UIADD3 UR14, UR10, 0x80, URZ ;  /* 0x000000800a0e7890 */ /* 0x000fe2000fffe03f */
[----:B------:R-:W-:-:S04]  /*3de0*/  F2FP.F16.F32.PACK_AB R103, R119, R118 ;  /* 0x000000767767723e */ /* 0x000fc800000000ff */
[----:B------:R-:W-:Y:S01]  /*3df0*/  HGMMA.64x128x16.F32 R24, R88, gdesc[UR8].tnspB, R24, gsb0 ;  /* 0x41e0000858187df0 */ /* 0x000fe20008000818 */
[----:B------:R-:W-:Y:S02]  /*3e00*/  UMOV UR11, 0x40000040 ;  /* 0x40000040000b7882 */ /* 0x000fe40000000000 */
[----:B------:R-:W-:Y:S02]  /*3e10*/  WARPGROUP.DEPBAR.LE gsb0, 0x0 ;  /* 0x00008000000079c5 */ /* 0x000fe40000010000 */
[----:B------:R-:W-:-:S07]  /*3e20*/  WARPGROUP.ARRIVE ;  /* 0x00000000000079c5 */ /* 0x000fce0000000000 */
[----:B------:R-:W-:Y:S01]  /*3e30*/  HGMMA.64x128x16.F32 R24, R92, gdesc[UR12].tnspB, R24, gsb0 ;  /* 0x41e0000c5c187df0 */ /* 0x000fe20008000818 */
[----:B------:R-:W-:Y:S01]  /*3e40*/  UIADD3 UR14, UR10, 0x100, URZ ;  /* 0x000001000a0e7890 */ /* 0x000fe2000fffe03f */
[----:B------:R-:W-:Y:S01]  /*3e50*/  UMOV UR15, 0x40000040 ;  /* 0x40000040000f7882 */ /* 0x000fe20000000000 */
[----:B------:R-:W-:Y:S01]  /*3e60*/  UIADD3 UR10, UR10, 0x180, URZ ;  /* 0x000001800a0a7890 */ /* 0x000fe2000fffe03f */
[----:B------:R-:W-:Y:S02]  /*3e70*/  WARPGROUP.DEPBAR.LE gsb0, 0x0 ;  /* 0x00008000000079c5 */ /* 0x000fe40000010000 */
[----:B------:R-:W-:-:S06]  /*3e80*/  WARPGROUP.ARRIVE ;  /* 0x00000000000079c5 */ /* 0x000fcc0000000000 */
[----:B------:R-:W-:Y:S03]  /*3e90*/  HGMMA.64x128x16.F32 R24, R96, gdesc[UR12].tnspB, R24, gsb0 ;  /* 0x41e0000c60187df0 */ /* 0x000fe60008000818 */
[----:B------:R-:W-:Y:S02]  /*3ea0*/  WARPGROUP.DEPBAR.LE gsb0, 0x0 ;  /* 0x00008000000079c5 */ /* 0x000fe40000010000 */
[----:B------:R-:W-:-:S07]  /*3eb0*/  WARPGROUP.ARRIVE ;  /* 0x00000000000079c5 */ /* 0x000fce0000000000 */
[----:B------:R-:W-:Y:S03]  /*3ec0*/  HGMMA.64x128x16.F32 R24, R100, gdesc[UR8].tnspB, R24, gsb0 ;  /* 0x41e0000864187df0 */ /* 0x000fe60008000818 */
[----:B------:R-:W-:Y:S02]  /*3ed0*/  WARPGROUP.DEPBAR.LE gsb0, 0x0 ;  /* 0x00008000000079c5 */ /* 0x000fe40000010000 */
[----:B------:R-:W-:Y:S05]  /*3ee0*/  @!P0 BRA `(.L_x_30) ;  /* 0x0000000000048947 */ /* 0x000fea0003800000 */
[----:B------:R-:W-:Y:S01]  /*3ef0*/  BPT.TRAP 0x1 ;  /* 0x000000040000795c */ /* 0x000fe20000300000 */
.L_x_30:
[----:B------:R-:W-:-:S04]  /*3f00*/  ULEA UR10, UR4, UR37, 0x3 ;  /* 0x00000025040a7291 */ /* 0x000fc8000f8e183f */
[----:B------:R-:W-:-:S04]  /*3f10*/  UIADD3 UR10, UR10, 0x1c028, URZ ;  /* 0x0001c0280a0a7890 */ /* 0x000fc8000fffe03f */
[----:B------:R-:W-:-:S09]  /*3f20*/  UPRMT UR10, URZ, 0x654, UR10 ;  /* 0x000006543f0a7896 */ /* 0x000fd2000800000a */
[----:B------:R-:W-:Y:S01]  /*3f30*/  SYNCS.ARRIVE.TRANS64.RED.A1T0 RZ, [UR10], RZ ;  /* 0x000000ffffff79a7 */ /* 0x000fe2000810040a */
[----:B------:R-:W-:Y:S05]  /*3f40*/  @P1 BRA `(.L_x_31) ;  /* 0x0000000000041947 */ /* 0x000fea0003800000 */
[----:B------:R-:W-:Y:S01]  /*3f50*/  BPT.TRAP 0x1 ;  /* 0x000000040000795c */ /* 0x000fe20000300000 */
.L_x_31:
[----:B------:R-:W-:-:S04]  /*3f60*/  UIADD3 UR4, UR4, 0x1, URZ ;  /* 0x0000000104047890 */ /* 0x000fc8000fffe03f */
[----:B------:R-:W-:-:S04]  /*3f70*/  UISETP.NE.AND UP0, UPT, UR4, 0x5, UPT ;  /* 0x000000050400788c */ /* 0x000fc8000bf05270 */
[----:B------:R-:W-:Y:S01]  /*3f80*/  USEL UR10, UR4, URZ, UP0 ;  /* 0x0000003f040a7287 */ /* 0x000fe20008000000 */
[----:B------:R-:W-:Y:S11]  /*3f90*/  @!P0 BRA `(.L_x_32) ;  /* 0x0000000000048947 */ /* 0x000ff60003800000 */
[----:B------:R-:W-:Y:S01]  /*3fa0*/  BPT.TRAP 0x1 ;  /* 0x000000040000795c */ /* 0x000fe20000300000 */
.L_x_32:
[----:B------:R-:W-:-:S04]  /*3fb0*/  ULEA UR4, UR10, UR37, 0x3 ;  /* 0x000000250a047291 */ /* 0x000fc8000f8e183f */
[----:B------:R-:W-:-:S04]  /*3fc0*/  UIADD3 UR4, UR4, 0x1c028, URZ ;  /* 0x0001c02804047890 */ /* 0x000fc8000fffe03f */
[----:B------:R-:W-:-:S09]  /*3fd0*/  UPRMT UR4, URZ, 0x654, UR4 ;  /* 0x000006543f047896 */ /* 0x000fd20008000004 */
[----:B------:R-:W-:Y:S01]  /*3fe0*/  SYNCS.ARRIVE.TRANS64.RED.A1T0 RZ, [UR4], RZ ;  /* 0x000000ffffff79a7 */ /* 0x000fe20008100404 */
[----:B------:R-:W-:Y:S05]  /*3ff0*/  @P1 BRA `(.L_x_33) ;  /* 0x0000000000041947 */ /* 0x000fea0003800000 */
[----:B------:R-:W-:Y:S01]  /*4000*/  BPT.TRAP 0x1 ;  /* 0x000000040000795c */ /* 0x000fe20000300000 */
.L_x_33:
[----:B------:R-:W-:Y:S01]  /*4010*/  UIADD3 UR38, UR38, 0x1, URZ ;  /* 0x0000000126267890 */ /* 0x000fe2000fffe03f */
[C---:B------:R-:W-:Y:S01]  /*4020*/  ISETP.GT.AND P2, PT, R5.reuse, 0x2, PT ;  /* 0x000000020500780c */ /* 0x040fe20003f44270 */
[----:B------:R-:W-:Y:S01]  /*4030*/  UIADD3 UR4, UR10, 0x1, URZ ;  /* 0x000000010a047890 */ /* 0x000fe2000fffe03f */
[----:B------:R-:W-:Y:S01]  /*4040*/  IADD3 R5, R5, -0x1, RZ ;  /* 0xffffffff05057810 */ /* 0x000fe20007ffe0ff */
[----:B------:R-:W-:Y:S01]  /*4050*/  UISETP.NE.AND UP1, UPT, UR38, 0x5, UPT ;  /* 0x000000052600788c */ /* 0x000fe2000bf25270 */
[----:B------:R-:W-:Y:S01]  /*4060*/  MOV R7, R3 ;  /* 0x0000000300077202 */ /* 0x000fe20000000f00 */
[----:B------:R-:W-:Y:S01]  /*4070*/  UISETP.NE.AND UP0, UPT, UR4, 0x5, UPT ;  /* 0x000000050400788c */ /* 0x000fe2000bf05270 */
[----:B-1----:R-:W-:Y:S01]  /*4080*/  MOV R9, R4 ;  /* 0x0000000400097202 */ /* 0x002fe20000000f00 */
[----:B------:R-:W-:Y:S02]  /*4090*/  USEL UR10, URZ, 0x1, UP1 ;  /* 0x000000013f0a7887 */ /* 0x000fe40008800000 */
[----:B------:R-:W-:-:S02]  /*40a0*/  USEL UR4, UR4, URZ, UP0 ;  /* 0x0000003f04047287 */ /* 0x000fc40008000000 */
[----:B------:R-:W-:Y:S02]  /*40b0*/  USEL UR38, UR38, URZ, UP1 ;  /* 0x0000003f26267287 */ /* 0x000fe40008800000 */
[----:B------:R-:W-:Y:S01]  /*40c0*/  LOP3.LUT R6, R6, UR10, RZ, 0x3c, !PT ;  /* 0x0000000a06067c12 */ /* 0x000fe2000f8e3cff */
[----:B------:R-:W-:Y:S09]  /*40d0*/  @P2 BRA `(.L_x_34) ;  /* 0xffffffe400142947 */ /* 0x000ff2000383ffff */
.L_x_23:
[----:B------:R-:W3:Y:S01]  /*40e0*/  SHFL.BFLY PT, R5, R0, 0x1, 0x1f ;  /* 0x0c201f0000057f89 */ /* 0x000ee200000e0000 */
[----:B------:R-:W-:Y:S01]  /*40f0*/  BSSY B0, `(.L_x_35) ;  /* 0x0000023000007945 */ /* 0x000fe20003800000 */
[----:B------:R-:W-:Y:S02]  /*4100*/  MOV R9, 0x7f800000 ;  /* 0x7f80000000097802 */ /* 0x000fe40000000f00 */
[----:B------:R-:W4:Y:S01]  /*4110*/  SHFL.BFLY PT, R7, R2, 0x1, 0x1f ;  /* 0x0c201f0002077f89 */ /* 0x000f2200000e0000 */
[----:B------:R-:W-:Y:S02]  /*4120*/  MOV R10, 0x3f800000 ;  /* 0x3f800000000a7802 */ /* 0x000fe40000000f00 */
[----:B------:R-:W-:Y:S01]  /*4130*/  MOV R11, 0x7f800000 ;  /* 0x7f800000000b7802 */ /* 0x000fe20000000f00 */
[----:B---3--:R-:W-:Y:S01]  /*4140*/  FADD R5, R5, R0 ;  /* 0x0000000005057221 */ /* 0x008fe20000000000 */
[----:B----4-:R-:W-:-:S04]  /*4150*/  FADD R14, R7, R2 ;  /* 0x00000002070e7221 */ /* 0x010fc80000000000 */
[----:B--2---:R-:W2:Y:S04]  /*4160*/  SHFL.BFLY PT, R6, R5, 0x2, 0x1f ;  /* 0x0c401f0005067f89 */ /* 0x004ea800000e0000 */
[----:B------:R-:W3:Y:S01]  /*4170*/  SHFL.BFLY PT, R15, R14, 0x2, 0x1f ;  /* 0x0c401f000e0f7f89 */ /* 0x000ee200000e0000 */
[C---:B--2---:R-:W-:Y:S01]  /*4180*/  FSETP.NE.AND P0, PT, R5.reuse, -R6, PT ;  /* 0x800000060500720b */ /* 0x044fe20003f05000 */
[----:B------:R-:W-:Y:S01]  /*4190*/  FADD R2, R5, R6 ;  /* 0x0000000605027221 */ /* 0x000fe20000000000 */
[----:B------:R-:W-:Y:S01]  /*41a0*/  MOV R6, 0x3f800000 ;  /* 0x3f80000000067802 */ /* 0x000fe20000000f00 */
[----:B---3--:R-:W-:-:S10]  /*41b0*/  FADD R8, R14, R15 ;  /* 0x0000000f0e087221 */ /* 0x008fd40000000000 */
[----:B------:R-:W-:Y:S05]  /*41c0*/  @!P0 BRA `(.L_x_36) ;  /* 0x0000000000548947 */ /* 0x000fea0003800000 */
[----:B------:R-:W-:Y:S01]  /*41d0*/  IADD3 R0, R2, 0x1800000, RZ ;  /* 0x0180000002007810 */ /* 0x000fe20007ffe0ff */
[----:B------:R-:W-:Y:S03]  /*41e0*/  BSSY B1, `(.L_x_37) ;  /* 0x000000c000017945 */ /* 0x000fe60003800000 */
[----:B------:R-:W-:-:S04]  /*41f0*/  LOP3.LUT R0, R0, 0x7f800000, RZ, 0xc0, !PT ;  /* 0x7f80000000007812 */ /* 0x000fc800078ec0ff */
[----:B------:R-:W-:-:S13]  /*4200*/  ISETP.GT.U32.AND P0, PT, R0, 0x1ffffff, PT ;  /* 0x01ffffff0000780c */ /* 0x000fda0003f04070 */
[----:B------:R-:W-:Y:S05]  /*4210*/  @P0 BRA `(.L_x_38) ;  /* 0x0000000000100947 */ /* 0x000fea0003800000 */
[----:B------:R-:W-:-:S07]  /*4220*/  MOV R13, 0x4240 ;  /* 0x00004240000d7802 */ /* 0x000fce0000000f00 */
[----:B-1----:R-:W-:Y:S05]  /*4230*/  CALL.REL.NOINC `($__internal_0_$__cuda_sm20_rcp_rn_f32_slowpath) ;  /* 0x0000003000707944 */ /* 0x002fea0003c00000 */
[----:B------:R-:W-:Y:S01]  /*4240*/  MOV R6, R5 ;  /* 0x0000000500067202 */ /* 0x000fe20000000f00 */
[----:B------:R-:W-:Y:S06]  /*4250*/  BRA `(.L_x_39) ;  /* 0x0000000000107947 */ /* 0x000fec0003800000 */
.L_x_38:
[----:B------:R-:W2:Y:S02]  /*4260*/  MUFU.RCP R5, R2 ;  /* 0x0000000200057308 */ /* 0x000ea40000001000 */
[----:B--2---:R-:W-:-:S04]  /*4270*/  FFMA R0, R2, R5, -1 ;  /* 0xbf80000002007423 */ /* 0x004fc80000000005 */
[----:B------:R-:W-:-:S04]  /*4280*/  FADD.FTZ R0, -R0, -RZ ;  /* 0x800000ff00007221 */ /* 0x000fc80000010100 */
[----:B------:R-:W-:-:S07]  /*4290*/  FFMA R6, R5, R0, R5 ;  /* 0x0000000005067223 */ /* 0x000fce0000000005 */
.L_x_39:
[----:B-1----:R-:W-:Y:S05]  /*42a0*/  BSYNC B1 ;  /* 0x0000000000017941 */ /* 0x002fea0003800000 */
.L_x_37:
[----:B------:R-:W-:Y:S01]  /*42b0*/  FSETP.GEU.AND P0, PT, |R2|, 1.175494350822287508e-38, PT ;  /* 0x008000000200780b */ /* 0x000fe20003f0e200 */
[----:B------:R-:W-:-:S12]  /*42c0*/  ULDC UR4, c[0x0][0x600] ;  /* 0x0001800000047ab9 */ /* 0x000fd80000000800 */
[----:B------:R-:W-:-:S04]  /*42d0*/  @!P0 FMUL R2, R2, 16777216 ;  /* 0x4b80000002028820 */ /* 0x000fc80000400000 */
[----:B------:R-:W1:Y:S02]  /*42e0*/  MUFU.LG2 R0, R2 ;  /* 0x0000000200007308 */ /* 0x000e640000000c00 */
[----:B-1----:R-:W-:-:S04]  /*42f0*/  @!P0 FADD R0, R0, -24 ;  /* 0xc1c0000000008421 */ /* 0x002fc80000000000 */
[----:B------:R-:W-:-:S04]  /*4300*/  FMUL R0, R0, 0.69314718246459960938 ;  /* 0x3f31721800007820 */ /* 0x000fc80000400000 */
[----:B------:R-:W-:-:S07]  /*4310*/  FFMA R11, R3, UR4, R0 ;  /* 0x00000004030b7c23 */ /* 0x000fce0008000000 */
.L_x_36:
[----:B-1----:R-:W-:Y:S05]  /*4320*/  BSYNC B0 ;  /* 0x0000000000007941 */ /* 0x002fea0003800000 */
.L_x_35:
[----:B------:R-:W-:Y:S01]  /*4330*/  FSETP.NE.AND P0, PT, R14, -R15, PT ;  /* 0x8000000f0e00720b */ /* 0x000fe20003f05000 */
[----:B------:R-:W-:Y:S01]  /*4340*/  ULDC UR4, c[0x0][0x608] ;  /* 0x0001820000047ab9 */ /* 0x000fe20000000800 */
[----:B------:R-:W-:Y:S01]  /*4350*/  BSSY B0, `(.L_x_40) ;  /* 0x0000039000007945 */ /* 0x000fe20003800000 */
[----:B------:R-:W-:-:S04]  /*4360*/  FMUL R6, R6, UR4 ;  /* 0x0000000406067c20 */ /* 0x000fc80008400000 */
        /* <DEDUP_REMOVED lines=32> */
[----:B------:R-:W-:Y:S06]  /*4570*/  @!P0 BRA `(.L_x_41) ;  /* 0x0000000000588947 */ /* 0x000fec0003800000 */
[----:B------:R-:W-:Y:S01]  /*4580*/  IADD3 R0, R8, 0x1800000, RZ ;  /* 0x0180000008007810 */ /* 0x000fe20007ffe0ff */
[----:B------:R-:W-:Y:S03]  /*4590*/  BSSY B1, `(.L_x_42) ;  /* 0x000000d000017945 */ /* 0x000fe60003800000 */
[----:B------:R-:W-:-:S04]  /*45a0*/  LOP3.LUT R0, R0, 0x7f800000, RZ, 0xc0, !PT ;  /* 0x7f80000000007812 */ /* 0x000fc800078ec0ff */
[----:B------:R-:W-:-:S13]  /*45b0*/  ISETP.GT.U32.AND P0, PT, R0, 0x1ffffff, PT ;  /* 0x01ffffff0000780c */ /* 0x000fda0003f04070 */
[----:B------:R-:W-:Y:S05]  /*45c0*/  @P0 BRA `(.L_x_43) ;  /* 0x0000000000140947 */ /* 0x000fea0003800000 */
[----:B------:R-:W-:Y:S02]  /*45d0*/  MOV R2, R8 ;  /* 0x0000000800027202 */ /* 0x000fe40000000f00 */
[----:B------:R-:W-:-:S07]  /*45e0*/  MOV R13, 0x4600 ;  /* 0x00004600000d7802 */ /* 0x000fce0000000f00 */
[----:B------:R-:W-:Y:S05]  /*45f0*/  CALL.REL.NOINC `($__internal_0_$__cuda_sm20_rcp_rn_f32_slowpath) ;  /* 0x0000002c00807944 */ /* 0x000fea0003c00000 */
[----:B------:R-:W-:Y:S01]  /*4600*/  MOV R10, R5 ;  /* 0x00000005000a7202 */ /* 0x000fe20000000f00 */
[----:B------:R-:W-:Y:S06]  /*4610*/  BRA `(.L_x_44) ;  /* 0x0000000000107947 */ /* 0x000fec0003800000 */
.L_x_43:
[----:B------:R-:W1:Y:S02]  /*4620*/  MUFU.RCP R3, R8 ;  /* 0x0000000800037308 */ /* 0x000e640000001000 */
[----:B-1----:R-:W-:-:S04]  /*4630*/  FFMA R0, R8, R3, -1 ;  /* 0xbf80000008007423 */ /* 0x002fc80000000003 */
[----:B------:R-:W-:-:S04]  /*4640*/  FADD.FTZ R0, -R0, -RZ ;  /* 0x800000ff00007221 */ /* 0x000fc80000010100 */
[----:B------:R-:W-:-:S07]  /*4650*/  FFMA R10, R3, R0, R3 ;  /* 0x00000000030a7223 */ /* 0x000fce0000000003 */
.L_x_44:
[----:B------:R-:W-:Y:S05]  /*4660*/  BSYNC B1 ;  /* 0x0000000000017941 */ /* 0x000fea0003800000 */
.L_x_42:
[----:B------:R-:W-:Y:S01]  /*4670*/  FSETP.GEU.AND P0, PT, |R8|, 1.175494350822287508e-38, PT ;  /* 0x008000000800780b */ /* 0x000fe20003f0e200 */
[----:B------:R-:W-:-:S12]  /*4680*/  ULDC UR4, c[0x0][0x600] ;  /* 0x0001800000047ab9 */ /* 0x000fd80000000800 */
[----:B------:R-:W-:-:S04]  /*4690*/  @!P0 FMUL R8, R8, 16777216 ;  /* 0x4b80000008088820 */ /* 0x000fc80000400000 */
[----:B------:R-:W1:Y:S02]  /*46a0*/  MUFU.LG2 R0, R8 ;  /* 0x0000000800007308 */ /* 0x000e640000000c00 */
[----:B-1----:R-:W-:-:S04]  /*46b0*/  @!P0 FADD R0, R0, -24 ;  /* 0xc1c0000000008421 */ /* 0x002fc80000000000 */
[----:B------:R-:W-:-:S04]  /*46c0*/  FMUL R9, R0, 0.69314718246459960938 ;  /* 0x3f31721800097820 */ /* 0x000fc80000400000 */
[----:B------:R-:W-:-:S07]  /*46d0*/  FFMA R9, R4, UR4, R9 ;  /* 0x0000000404097c23 */ /* 0x000fce0008000009 */
.L_x_41:
[----:B------:R-:W-:Y:S05]  /*46e0*/  BSYNC B0 ;  /* 0x0000000000007941 */ /* 0x000fea0003800000 */
.L_x_40:
[----:B------:R-:W-:Y:S01]  /*46f0*/  UIADD3 UR4, UR36, -0x1, URZ ;  /* 0xffffffff24047890 */ /* 0x000fe2000fffe03f */
[----:B------:R-:W1:Y:S01]  /*4700*/  S2R R2, SR_TID.X ;  /* 0x0000000000027919 */ /* 0x000e620000002100 */
[----:B------:R-:W-:Y:S01]  /*4710*/  ULDC UR5, c[0x0][0x608] ;  /* 0x0001820000057ab9 */ /* 0x000fe20000000800 */
[----:B------:R-:W-:Y:S01]  /*4720*/  ULDC.64 UR8, c[0x0][0x208] ;  /* 0x0000820000087ab9 */ /* 0x000fe20000000a00 */
[----:B------:R-:W-:Y:S02]  /*4730*/  FMUL R10, R10, UR5 ;  /* 0x000000050a0a7c20 */ /* 0x000fe40008400000 */
[----:B------:R-:W-:Y:S01]  /*4740*/  ISETP.NE.AND P0, PT, RZ, UR4, PT ;  /* 0x00000004ff007c0c */ /* 0x000fe2000bf05270 */
[----:B------:R-:W-:-:S03]  /*4750*/  ULEA UR4, UR36, UR37, 0x3 ;  /* 0x0000002524047291 */ /* 0x000fc6000f8e183f */
[----:B------:R-:W-:-:S04]  /*4760*/  SEL R0, RZ, 0x1, P0 ;  /* 0x00000001ff007807 */ /* 0x000fc80000000000 */
[----:B------:R-:W-:-:S04]  /*4770*/  SHF.L.U32 R0, R0, 0x1f, RZ ;  /* 0x0000001f00007819 */ /* 0x000fc800000006ff */
[----:B------:R-:W2:Y:S01]  /*4780*/  SYNCS.PHASECHK.TRANS64.TRYWAIT P0, [UR4+0x1c098], R0 ;  /* 0x01c09800ff0075a7 */ /* 0x000ea20008000144 */
[C---:B-1----:R-:W-:Y:S02]  /*4790*/  LOP3.LUT P1, RZ, R2.reuse, 0x3, RZ, 0xc0, !PT ;  /* 0x0000000302ff7812 */ /* 0x042fe4000782c0ff */
[----:B------:R-:W-:Y:S01]  /*47a0*/  LOP3.LUT R16, R2, 0x7f, RZ, 0xc0, !PT ;  /* 0x0000007f02107812 */ /* 0x000fe200078ec0ff */
[----:B--2---:R-:W-:Y:S10]  /*47b0*/  @!P0 BRA `(.L_x_45) ;  /* 0x0000002800808947 */ /* 0x004ff40003800000 */
.L_x_98:
[----:B------:R-:W-:Y:S01]  /*47c0*/  USHF.L.U32 UR42, UR7, 0x6, URZ ;  /* 0x00000006072a7899 */ /* 0x000fe2000800063f */
[----:B------:R-:W-:Y:S01]  /*47d0*/  BSSY B0, `(.L_x_46) ;  /* 0x0000018000007945 */ /* 0x000fe20003800000 */
[----:B------:R-:W-:-:S03]  /*47e0*/  SHF.R.U32.HI R17, RZ, 0x5, R16 ;  /* 0x00000005ff117819 */ /* 0x000fc60000011610 */
[----:B------:R-:W-:Y:S07]  /*47f0*/  @P1 BRA `(.L_x_47) ;  /* 0x0000000000541947 */ /* 0x000fee0003800000 */
[----:B------:R-:W2:Y:S01]  /*4800*/  S2UR UR4, SR_CTAID.Y ;  /* 0x00000000000479c3 */ /* 0x000ea20000002600 */
[----:B-1----:R-:W-:Y:S01]  /*4810*/  SHF.R.U32.HI R0, RZ, 0x2, R2 ;  /* 0x00000002ff007819 */ /* 0x002fe20000011602 */
[----:B------:R-:W-:Y:S01]  /*4820*/  ULDC.64 UR6, c[0x0][0x688] ;  /* 0x0001a20000067ab9 */ /* 0x000fe20000000a00 */
[----:B------:R-:W-:Y:S02]  /*4830*/  SHF.L.U32 R3, R17, 0x4, RZ ;  /* 0x0000000411037819 */ /* 0x000fe400000006ff */
[----:B------:R-:W-:-:S03]  /*4840*/  LOP3.LUT R0, R0, 0x7, RZ, 0xc0, !PT ;  /* 0x0000000700007812 */ /* 0x000fc600078ec0ff */
[----:B------:R-:W1:Y:S01]  /*4850*/  S2UR UR5, SR_CTAID.Z ;  /* 0x00000000000579c3 */ /* 0x000e620000002700 */
[----:B------:R-:W-:-:S04]  /*4860*/  LOP3.LUT R0, R3, 0xfffffff0, R0, 0xe2, !PT ;  /* 0xfffffff003007812 */ /* 0x000fc800078ee200 */
[----:B------:R-:W-:-:S04]  /*4870*/  IADD3 R3, R0, UR42, RZ ;  /* 0x0000002a00037c10 */ /* 0x000fc8000fffe0ff */
[----:B------:R-:W-:Y:S01]  /*4880*/  IADD3 R2, R3, 0x8, RZ ;  /* 0x0000000803027810 */ /* 0x000fe20007ffe0ff */
[----:B--2---:R-:W-:-:S04]  /*4890*/  UIMAD UR4, UR4, UR6, UR42 ;  /* 0x00000006040472a4 */ /* 0x004fc8000f8e022a */
[----:B-1----:R-:W-:-:S03]  /*48a0*/  UIMAD UR4, UR5, UR7, UR4 ;  /* 0x00000007050472a4 */ /* 0x002fc6000f8e0204 */
[----:B------:R-:W-:Y:S02]  /*48b0*/  ULDC UR5, c[0x0][0x288] ;  /* 0x0000a20000057ab9 */ /* 0x000fe40000000800 */
[----:B------:R-:W-:Y:S02]  /*48c0*/  ISETP.GE.U32.AND P0, PT, R3, UR5, PT ;  /* 0x0000000503007c0c */ /* 0x000fe4000bf06070 */
[----:B------:R-:W-:Y:S02]  /*48d0*/  IADD3 R0, P2, R0, UR4, RZ ;  /* 0x0000000400007c10 */ /* 0x000fe4000ff5e0ff */
[----:B------:R-:W-:Y:S01]  /*48e0*/  ISETP.GE.U32.AND P1, PT, R2, UR5, PT ;  /* 0x0000000502007c0c */ /* 0x000fe2000bf26070 */
[----:B------:R-:W-:Y:S01]  /*48f0*/  ULDC.64 UR4, c[0x0][0x680] ;  /* 0x0001a00000047ab9 */ /* 0x000fe20000000a00 */
[----:B------:R-:W-:Y:S02]  /*4900*/  IADD3.X R3, RZ, RZ, RZ, P2, !PT ;  /* 0x000000ffff037210 */ /* 0x000fe400017fe4ff */
[----:B------:R-:W-:-:S04]  /*4910*/  LEA R2, P2, R0, UR4, 0x2 ;  /* 0x0000000400027c11 */ /* 0x000fc8000f8410ff */
[----:B------:R-:W-:-:S05]  /*4920*/  LEA.HI.X R3, R0, UR5, R3, 0x2, P2 ;  /* 0x0000000500037c11 */ /* 0x000fca00090f1403 */
[----:B------:R2:W-:Y:S04]  /*4930*/  @!P0 STG.E desc[UR8][R2.64], R11 ;  /* 0x0000000b02008986 */ /* 0x0005e8000c101908 */
[----:B------:R2:W-:Y:S02]  /*4940*/  @!P1 STG.E desc[UR8][R2.64+0x20], R9 ;  /* 0x0000200902009986 */ /* 0x0005e4000c101908 */
.L_x_47:
[----:B------:R-:W-:Y:S05]  /*4950*/  BSYNC B0 ;  /* 0x0000000000007941 */ /* 0x000fea0003800000 */
.L_x_46:
[----:B------:R-:W-:Y:S01]  /*4960*/  ULDC.64 UR4, c[0x0][0x730] ;  /* 0x0001cc0000047ab9 */ /* 0x000fe20000000a00 */
[-C--:B------:R-:W-:Y:S01]  /*4970*/  FMUL R26, R26, R10.reuse ;  /* 0x0000000a1a1a7220 */ /* 0x080fe20000400000 */
[----:B------:R-:W-:Y:S01]  /*4980*/  ISETP.NE.U32.AND P0, PT, RZ, UR4, PT ;  /* 0x00000004ff007c0c */ /* 0x000fe2000bf05070 */
[-C--:B------:R-:W-:Y:S01]  /*4990*/  FMUL R88, R27, R10.reuse ;  /* 0x0000000a1b587220 */ /* 0x080fe20000400000 */
[-C--:B------:R-:W-:Y:S01]  /*49a0*/  FMUL R30, R30, R10.reuse ;  /* 0x0000000a1e1e7220 */ /* 0x080fe20000400000 */
[-C--:B------:R-:W-:Y:S01]  /*49b0*/  FMUL R90, R31, R10.reuse ;  /* 0x0000000a1f5a7220 */ /* 0x080fe20000400000 */
[----:B------:R-:W-:Y:S01]  /*49c0*/  ISETP.NE.AND.EX P0, PT, RZ, UR5, PT, P0 ;  /* 0x00000005ff007c0c */ /* 0x000fe2000bf05300 */
        /* <DEDUP_REMOVED lines=28> */
[----:B------:R-:W-:Y:S06]  /*4b90*/  @P0 BRA `(.L_x_48) ;  /* 0x0000000000200947 */ /* 0x000fec0003800000 */
[----:B------:R-:W-:Y:S02]  /*4ba0*/  ULDC.64 UR4, c[0x0][0x728] ;  /* 0x0001ca0000047ab9 */ /* 0x000fe40000000a00 */
[----:B------:R-:W-:-:S04]  /*4bb0*/  ISETP.NE.U32.AND P0, PT, RZ, UR4, PT ;  /* 0x00000004ff007c0c */ /* 0x000fc8000bf05070 */
[----:B------:R-:W-:-:S13]  /*4bc0*/  ISETP.NE.AND.EX P0, PT, RZ, UR5, PT, P0 ;  /* 0x00000005ff007c0c */ /* 0x000fda000bf05300 */
[----:B------:R-:W-:Y:S05]  /*4bd0*/  @!P0 BRA `(.L_x_49) ;  /* 0x00000000000c8947 */ /* 0x000fea0003800000 */
[----:B-12---:R-:W1:Y:S02]  /*4be0*/  LDC.64 R2, c[0x0][0x728] ;  /* 0x0001ca00ff027b82 */ /* 0x006e640000000a00 */
[----:B-1----:R4:W5:Y:S01]  /*4bf0*/  LDG.E R2, desc[UR8][R2.64] ;  /* 0x0000000802027981 */ /* 0x002962000c1e1900 */
[----:B------:R-:W-:Y:S05]  /*4c00*/  BRA `(.L_x_48) ;  /* 0x0000000000047947 */ /* 0x000fea0003800000 */
.L_x_49:
[----:B--2---:R-:W3:Y:S02]  /*4c10*/  LDC R2, c[0x0][0x720] ;  /* 0x0001c800ff027b82 */ /* 0x004ee40000000800 */
.L_x_48:
[----:B-1----:R-:W-:Y:S02]  /*4c20*/  MOV R0, RZ ;  /* 0x000000ff00007202 */ /* 0x002fe40000000f00 */
[----:B---3-5:R-:W-:Y:S02]  /*4c30*/  MOV R47, R2 ;  /* 0x00000002002f7202 */ /* 0x028fe40000000f00 */
[----:B------:R-:W-:-:S13]  /*4c40*/  LOP3.LUT P0, RZ, R0, 0x1bf, RZ, 0xc0, !PT ;  /* 0x000001bf00ff7812 */ /* 0x000fda000780c0ff */
[----:B------:R-:W-:Y:S05]  /*4c50*/  @!P0 BRA `(.L_x_50) ;  /* 0x0000000000408947 */ /* 0x000fea0003800000 */
[----:B------:R-:W-:Y:S01]  /*4c60*/  MOV R0, 0x0 ;  /* 0x0000000000007802 */ /* 0x000fe20000000f00 */
[----:B------:R-:W-:Y:S01]  /*4c70*/  ULDC.64 UR4, c[0x4][0x70] ;  /* 0x01001c0000047ab9 */ /* 0x000fe20000000a00 */
[----:B------:R-:W-:Y:S01]  /*4c80*/  ULDC.64 UR6, c[0x4][0x8] ;  /* 0x0100020000067ab9 */ /* 0x000fe20000000a00 */
[----:B------:R-:W-:Y:S01]  /*4c90*/  MOV R4, UR4 ;  /* 0x0000000400047c02 */ /* 0x000fe20008000f00 */
[----:B--2-4-:R1:W2:Y:S01]  /*4ca0*/  LDC.64 R2, c[0x4][R0] ;  /* 0x0100000000027b82 */ /* 0x0142a20000000a00 */
[----:B------:R-:W-:Y:S01]  /*4cb0*/  IMAD.U32 R5, RZ, RZ, UR5 ;  /* 0x00000005ff057e24 */ /* 0x000fe2000f8e00ff */
[----:B------:R-:W-:Y:S01]  /*4cc0*/  ULDC.64 UR4, c[0x4][0x78] ;  /* 0x01001e0000047ab9 */ /* 0x000fe20000000a00 */
[----:B------:R-:W-:Y:S02]  /*4cd0*/  MOV R10, UR6 ;  /* 0x00000006000a7c02 */ /* 0x000fe40008000f00 */
[----:B------:R-:W-:Y:S02]  /*4ce0*/  MOV R6, UR4 ;  /* 0x0000000400067c02 */ /* 0x000fe40008000f00 */
[----:B------:R-:W-:-:S02]  /*4cf0*/  MOV R7, UR5 ;  /* 0x0000000500077c02 */ /* 0x000fc40008000f00 */
[----:B------:R-:W-:Y:S02]  /*4d00*/  MOV R11, UR7 ;  /* 0x00000007000b7c02 */ /* 0x000fe40008000f00 */
[----:B------:R-:W-:Y:S02]  /*4d10*/  MOV R8, 0x70 ;  /* 0x0000007000087802 */ /* 0x000fe40000000f00 */
[----:B------:R-:W-:Y:S02]  /*4d20*/  MOV R12, 0x1 ;  /* 0x00000001000c7802 */ /* 0x000fe40000000f00 */
[----:B-1----:R-:W-:-:S07]  /*4d30*/  MOV R13, RZ ;  /* 0x000000ff000d7202 */ /* 0x002fce0000000f00 */
[----:B------:R-:W-:-:S07]  /*4d40*/  LEPC R20, `(.L_x_50) ;  /* 0x000000001014794e */ /* 0x000fce0000000000 */
[----:B--2---:R-:W-:Y:S05]  /*4d50*/  CALL.ABS.NOINC R2 ;  /* 0x0000000002007343 */ /* 0x004fea0003c00000 */
.L_x_50:
[----:B------:R-:W-:Y:S01]  /*4d60*/  UIADD3 UR4, UR36, -0x1, URZ ;  /* 0xffffffff24047890 */ /* 0x000fe2000fffe03f */
[----:B------:R-:W-:-:S05]  /*4d70*/  MOV R18, UR37 ;  /* 0x0000002500127c02 */ /* 0x000fca0008000f00 */
[----:B--2-4-:R-:W-:-:S05]  /*4d80*/  MOV R3, UR4 ;  /* 0x0000000400037c02 */ /* 0x014fca0008000f00 */
[----:B------:R-:W-:-:S05]  /*4d90*/  IMAD R18, R3, 0x2200, R18 ;  /* 0x0000220003127824 */ /* 0x000fca00078e0212 */
[----:B------:R-:W-:-:S13]  /*4da0*/  LOP3.LUT P0, RZ, R18, 0x1b0, RZ, 0xc0, !PT ;  /* 0x000001b012ff7812 */ /* 0x000fda000780c0ff */
[----:B------:R-:W-:Y:S05]  /*4db0*/  @!P0 BRA `(.L_x_51) ;  /* 0x0000000000408947 */ /* 0x000fea0003800000 */
[----:B------:R-:W-:Y:S01]  /*4dc0*/  MOV R0, 0x0 ;  /* 0x0000000000007802 */ /* 0x000fe20000000f00 */
[----:B------:R-:W-:Y:S01]  /*4dd0*/  ULDC.64 UR4, c[0x4][0x70] ;  /* 0x01001c0000047ab9 */ /* 0x000fe20000000a00 */
[----:B------:R-:W-:Y:S01]  /*4de0*/  ULDC.64 UR6, c[0x4][0x78] ;  /* 0x01001e0000067ab9 */ /* 0x000fe20000000a00 */
[----:B------:R-:W-:Y:S01]  /*4df0*/  MOV R4, UR4 ;  /* 0x0000000400047c02 */ /* 0x000fe20008000f00 */
[----:B------:R1:W2:Y:S01]  /*4e00*/  LDC.64 R2, c[0x4][R0] ;  /* 0x0100000000027b82 */ /* 0x0002a20000000a00 */
[----:B------:R-:W-:Y:S01]  /*4e10*/  MOV R5, UR5 ;  /* 0x0000000500057c02 */ /* 0x000fe20008000f00 */
        /* <DEDUP_REMOVED lines=10> */
.L_x_51:
[----:B------:R-:W1:Y:S01]  /*4ec0*/  S2R R5, SR_TID.X ;  /* 0x0000000000057919 */ /* 0x000e620000002100 */
[----:B------:R-:W-:Y:S01]  /*4ed0*/  ULDC.64 UR4, c[0x0][0x730] ;  /* 0x0001cc0000047ab9 */ /* 0x000fe20000000a00 */
[----:B------:R-:W-:Y:S02]  /*4ee0*/  IADD3 R16, R16, 0x1f, RZ ;  /* 0x0000001f10107810 */ /* 0x000fe40007ffe0ff */
[----:B------:R-:W-:Y:S02]  /*4ef0*/  ISETP.NE.U32.AND P0, PT, RZ, UR4, PT ;  /* 0x00000004ff007c0c */ /* 0x000fe4000bf05070 */
[----:B------:R-:W-:Y:S02]  /*4f00*/  ISETP.GT.U32.AND P1, PT, R16, 0x3e, PT ;  /* 0x0000003e1000780c */ /* 0x000fe40003f24070 */
[----:B------:R-:W-:-:S13]  /*4f10*/  ISETP.NE.AND.EX P0, PT, RZ, UR5, PT, P0 ;  /* 0x00000005ff007c0c */ /* 0x000fda000bf05300 */
[----:B------:R-:W2:Y:S01]  /*4f20*/  @P0 LDC R47, c[0x0][0x720] ;  /* 0x0001c800ff2f0b82 */ /* 0x000ea20000000800 */
[C---:B-1----:R-:W-:Y:S02]  /*4f30*/  SHF.L.U32 R0, R5.reuse, 0x5, RZ ;  /* 0x0000000505007819 */ /* 0x042fe400000006ff */
[----:B------:R-:W-:Y:S02]  /*4f40*/  SHF.R.U32.HI R3, RZ, 0x1, R5 ;  /* 0x00000001ff037819 */ /* 0x000fe40000011605 */
[C---:B------:R-:W-:Y:S02]  /*4f50*/  LOP3.LUT R2, R0.reuse, 0xc0, RZ, 0xc0, !PT ;  /* 0x000000c000027812 */ /* 0x040fe400078ec0ff */
[----:B------:R-:W-:Y:S02]  /*4f60*/  LOP3.LUT R4, R0, 0x20, RZ, 0xc0, !PT ;  /* 0x0000002000047812 */ /* 0x000fe400078ec0ff */
[----:B------:R-:W-:Y:S01]  /*4f70*/  LOP3.LUT R2, R2, 0x8, R3, 0xf8, !PT ;  /* 0x0000000802027812 */ /* 0x000fe200078ef803 */
[----:B------:R-:W-:Y:S01]  /*4f80*/  IMAD.SHL.U32 R3, R5, 0x4, RZ ;  /* 0x0000000405037824 */ /* 0x000fe200078e00ff */
[----:B------:R-:W-:-:S02]  /*4f90*/  LEA R4, R17, R4, 0x9 ;  /* 0x0000000411047211 */ /* 0x000fc400078e48ff */
[----:B------:R-:W-:Y:S01]  /*4fa0*/  LOP3.LUT R0, R0, 0x100, RZ, 0xc0, !PT ;  /* 0x0000010000007812 */ /* 0x000fe200078ec0ff */
[-C--:B--2---:R-:W-:Y:S01]  /*4fb0*/  FMUL R7, R88, R47.reuse ;  /* 0x0000002f58077220 */ /* 0x084fe20000400000 */
[----:B------:R-:W-:Y:S01]  /*4fc0*/  LOP3.LUT R3, R2, 0x18, R3, 0x78, !PT ;  /* 0x0000001802037812 */ /* 0x000fe200078e7803 */
[-C--:B------:R-:W-:Y:S01]  /*4fd0*/  FMUL R2, R30, R47.reuse ;  /* 0x0000002f1e027220 */ /* 0x080fe20000400000 */
[----:B------:R-:W-:Y:S01]  /*4fe0*/  LOP3.LUT P0, RZ, R5, 0x4, RZ, 0xc0, !PT ;  /* 0x0000000405ff7812 */ /* 0x000fe2000780c0ff */
[-C--:B------:R-:W-:Y:S01]  /*4ff0*/  FMUL R5, R22, R47.reuse ;  /* 0x0000002f16057220 */ /* 0x080fe20000400000 */
[----:B------:R-:W-:Y:S01]  /*5000*/  IADD3 R3, R3, R4, R0 ;  /* 0x0000000403037210 */ /* 0x000fe20007ffe000 */
[-C--:B------:R-:W-:Y:S01]  /*5010*/  FMUL R4, R24, R47.reuse ;  /* 0x0000002f18047220 */ /* 0x080fe20000400000 */
[-C--:B------:R-:W-:Y:S01]  /*5020*/  FMUL R0, R26, R47.reuse ;  /* 0x0000002f1a007220 */ /* 0x080fe20000400000 */
[-C--:B------:R-:W-:Y:S01]  /*5030*/  FMUL R9, R90, R47.reuse ;  /* 0x0000002f5a097220 */ /* 0x080fe20000400000 */
[-C--:B------:R-:W-:Y:S01]  /*5040*/  FMUL R10, R34, R47.reuse ;  /* 0x0000002f220a7220 */ /* 0x080fe20000400000 */
[-C--:B------:R-:W-:Y:S01]  /*5050*/  FMUL R11, R92, R47.reuse ;  /* 0x0000002f5c0b7220 */ /* 0x080fe20000400000 */
[-C--:B------:R-:W-:Y:S01]  /*5060*/  FMUL R12, R38, R47.reuse ;  /* 0x0000002f260c7220 */ /* 0x080fe20000400000 */
[-C--:B------:R-:W-:Y:S01]  /*5070*/  FMUL R13, R94, R47.reuse ;  /* 0x0000002f5e0d7220 */ /* 0x080fe20000400000 */
[----:B------:R-:W-:Y:S01]  /*5080*/  F2FP.F16.F32.PACK_AB R4, R5, R4 ;  /* 0x000000040504723e */ /* 0x000fe200000000ff */
        /* <DEDUP_REMOVED lines=8> */
[----:B------:R-:W-:Y:S01]  /*5110*/  MOV R0, 0x10 ;  /* 0x0000001000007802 */ /* 0x000fe20000000f00 */
[-C--:B------:R-:W-:Y:S01]  /*5120*/  FMUL R41, R41, R47.reuse ;  /* 0x0000002f29297220 */ /* 0x080fe20000400000 */
[----:B------:R-:W-:Y:S01]  /*5130*/  LEA R3, R3, R18, 0x1 ;  /* 0x0000001203037211 */ /* 0x000fe200078e08ff */
[-C--:B------:R-:W-:Y:S01]  /*5140*/  FMUL R40, R40, R47.reuse ;  /* 0x0000002f28287220 */ /* 0x080fe20000400000 */
[----:B------:R-:W-:Y:S01]  /*5150*/  F2FP.F16.F32.PACK_AB R7, R9, R2 ;  /* 0x000000020907723e */ /* 0x000fe200000000ff */
        /* <DEDUP_REMOVED lines=46> */
[----:B------:R-:W-:Y:S01]  /*5440*/  FMUL R47, R86, R47 ;  /* 0x0000002f562f7220 */ /* 0x000fe20000400000 */
[----:B------:R-:W-:-:S02]  /*5450*/  F2FP.F16.F32.PACK_AB R6, R29, R6 ;  /* 0x000000061d06723e */ /* 0x000fc400000000ff */
[----:B------:R-:W-:Y:S02]  /*5460*/  F2FP.F16.F32.PACK_AB R8, R33, R8 ;  /* 0x000000082108723e */ /* 0x000fe400000000ff */
[----:B------:R-:W-:Y:S02]  /*5470*/  F2FP.F16.F32.PACK_AB R10, R37, R36 ;  /* 0x00000024250a723e */ /* 0x000fe400000000ff */
[----:B------:R-:W-:Y:S02]  /*5480*/  SEL R0, R0, 0xfffffff0, !P0 ;  /* 0xfffffff000007807 */ /* 0x000fe40004000000 */
[----:B------:R-:W-:Y:S01]  /*5490*/  IADD3 R13, R3, 0x1000, RZ ;  /* 0x00001000030d7810 */ /* 0x000fe20007ffe0ff */
[----:B------:R-:W-:Y:S06]  /*54a0*/  @P1 BRA `(.L_x_52) ;  /* 0x0000000000041947 */ /* 0x000fec0003800000 */
[----:B------:R-:W-:-:S04]  /*54b0*/  DEPBAR.LE SB0, 0x1 ;  /* 0x000080400000791a */ /* 0x000fc80000000000 */
.L_x_52:
[----:B------:R-:W-:Y:S05]  /*54c0*/  WARPSYNC.ALL ;  /* 0x0000000000007948 */ /* 0x000fea0003800000 */
[----:B------:R-:W-:Y:S01]  /*54d0*/  BAR.SYNC.DEFER_BLOCKING 0x1, 0x80 ;  /* 0x0042000000007b1d */ /* 0x000fe20000010000 */
[C---:B------:R-:W-:Y:S02]  /*54e0*/  LEA R13, R0.reuse, R13, 0x1 ;  /* 0x0000000d000d7211 */ /* 0x040fe400078e08ff */
[----:B------:R-:W-:Y:S02]  /*54f0*/  LEA R0, R0, R3, 0x1 ;  /* 0x0000000300007211 */ /* 0x000fe400078e08ff */
[----:B------:R-:W-:Y:S01]  /*5500*/  F2FP.F16.F32.PACK_AB R48, R49, R48 ;  /* 0x000000303130723e */ /* 0x000fe200000000ff */
[----:B------:R-:W-:Y:S01]  /*5510*/  BSSY B0, `(.L_x_53) ;  /* 0x000001c000007945 */ /* 0x000fe20003800000 */
[----:B------:R-:W-:-:S02]  /*5520*/  F2FP.F16.F32.PACK_AB R88, R41, R40 ;  /* 0x000000282958723e */ /* 0x000fc400000000ff */
[----:B------:R-:W-:Y:S02]  /*5530*/  F2FP.F16.F32.PACK_AB R89, R14, R15 ;  /* 0x0000000f0e59723e */ /* 0x000fe400000000ff */
[----:B------:R-:W-:Y:S02]  /*5540*/  F2FP.F16.F32.PACK_AB R90, R45, R44 ;  /* 0x0000002c2d5a723e */ /* 0x000fe400000000ff */
[----:B------:R-:W-:Y:S02]  /*5550*/  F2FP.F16.F32.PACK_AB R91, R16, R17 ;  /* 0x00000011105b723e */ /* 0x000fe400000000ff */
[----:B------:R-:W-:Y:S02]  /*5560*/  F2FP.F16.F32.PACK_AB R49, R19, R20 ;  /* 0x000000141331723e */ /* 0x000fe400000000ff */
[----:B------:R-:W-:Y:S02]  /*5570*/  F2FP.F16.F32.PACK_AB R50, R53, R52 ;  /* 0x000000343532723e */ /* 0x000fe400000000ff */
[----:B------:R-:W-:Y:S01]  /*5580*/  F2FP.F16.F32.PACK_AB R51, R21, R22 ;  /* 0x000000161533723e */ /* 0x000fe200000000ff */
[----:B------:R1:W-:Y:S04]  /*5590*/  STSM.16.M88.4 [R3], R4 ;  /* 0x0000000403007844 */ /* 0x0003e80000000200 */
[----:B------:R1:W-:Y:S01]  /*55a0*/  STSM.16.M88.4 [R0], R8 ;  /* 0x0000000800007844 */ /* 0x0003e20000000200 */
[----:B------:R-:W-:Y:S01]  /*55b0*/  @!PT LDS RZ, [RZ] ;  /* 0x00000000fffff984 */ /* 0x000fe20000000800 */
[----:B------:R-:W-:Y:S01]  /*55c0*/  @!PT LDS RZ, [RZ] ;  /* 0x00000000fffff984 */ /* 0x000fe20000000800 */
[----:B------:R-:W-:Y:S01]  /*55d0*/  @!PT LDS RZ, [RZ] ;  /* 0x00000000fffff984 */ /* 0x000fe20000000800 */
[----:B------:R-:W-:Y:S01]  /*55e0*/  @!PT LDS RZ, [RZ] ;  /* 0x00000000fffff984 */ /* 0x000fe20000000800 */
[----:B------:R2:W-:Y:S06]  /*55f0*/  MEMBAR.ALL.CTA ;  /* 0x0000000000007992 */ /* 0x0005ec0000008000 */
[----:B--2---:R-:W2:Y:S02]  /*5600*/  FENCE.VIEW.ASYNC.S ;  /* 0x00000000000073c6 */ /* 0x004ea40000000000 */
[----:B--2---:R-:W-:Y:S06]  /*5610*/  BAR.SYNC.DEFER_BLOCKING 0x1, 0x80 ;  /* 0x0042000000007b1d */ /* 0x004fec0000010000 */
[----:B------:R-:W-:Y:S05]  /*5620*/  @P1 BRA `(.L_x_54) ;  /* 0x0000000000281947 */ /* 0x000fea0003800000 */
[----:B------:R-:W-:Y:S01]  /*5630*/  S2UR UR44, SR_CTAID.Z ;  /* 0x00000000002c79c3 */ /* 0x000fe20000002700 */
[----:B------:R-:W-:Y:S01]  /*5640*/  ULDC.64 UR4, c[0x0][0x198] ;  /* 0x0000660000047ab9 */ /* 0x000fe20000000a00 */
[----:B------:R-:W-:Y:S01]  /*5650*/  R2UR UR40, R18 ;  /* 0x00000000122872ca */ /* 0x000fe200000e0000 */
[----:B------:R-:W-:Y:S01]  /*5660*/  UIADD3 UR4, UP0, UR4, 0x670, URZ ;  /* 0x0000067004047890 */ /* 0x000fe2000ff1e03f */
[----:B------:R-:W-:-:S03]  /*5670*/  UMOV UR41, URZ ;  /* 0x0000003f00297c82 */ /* 0x000fc60008000000 */
[----:B------:R-:W-:Y:S01]  /*5680*/  UIADD3.X UR5, URZ, UR5, URZ, UP0, !UPT ;  /* 0x000000053f057290 */ /* 0x000fe200087fe43f */
[----:B------:R-:W2:Y:S08]  /*5690*/  S2UR UR43, SR_CTAID.Y ;  /* 0x00000000002b79c3 */ /* 0x000eb00000002600 */
[----:B--2---:R2:W-:Y:S01]  /*56a0*/  UTMASTG.4D [UR40], [UR4] ;  /* 0x00000028040073b5 */ /* 0x0045e20008018000 */
[----:B------:R0:W-:Y:S01]  /*56b0*/  UTMACMDFLUSH ;  /* 0x00000000000079b7 */ /* 0x0001e20000000000 */
[----:B--2---:R-:W-:-:S04]  /*56c0*/  DEPBAR.LE SB0, 0x1 ;  /* 0x000080400000791a */ /* 0x004fc80000000000 */
.L_x_54:
[----:B------:R-:W-:Y:S05]  /*56d0*/  BSYNC B0 ;  /* 0x0000000000007941 */ /* 0x000fea0003800000 */
.L_x_53:
[----:B------:R-:W-:Y:S01]  /*56e0*/  BAR.SYNC.DEFER_BLOCKING 0x1, 0x80 ;  /* 0x0042000000007b1d */ /* 0x000fe20000010000 */
[----:B------:R-:W-:Y:S02]  /*56f0*/  F2FP.F16.F32.PACK_AB R56, R57, R56 ;  /* 0x000000383938723e */ /* 0x000fe400000000ff */
[----:B------:R-:W-:Y:S02]  /*5700*/  F2FP.F16.F32.PACK_AB R64, R65, R64 ;  /* 0x000000404140723e */ /* 0x000fe400000000ff */
[----:B------:R-:W-:Y:S01]  /*5710*/  F2FP.F16.F32.PACK_AB R57, R23, R24 ;  /* 0x000000181739723e */ /* 0x000fe200000000ff */
[----:B------:R-:W-:Y:S01]  /*5720*/  BSSY B0, `(.L_x_55) ;  /* 0x000001b000007945 */ /* 0x000fe20003800000 */
[----:B------:R-:W-:Y:S02]  /*5730*/  F2FP.F16.F32.PACK_AB R58, R61, R60 ;  /* 0x0000003c3d3a723e */ /* 0x000fe400000000ff */
[----:B------:R-:W-:Y:S02]  /*5740*/  F2FP.F16.F32.PACK_AB R59, R25, R26 ;  /* 0x0000001a193b723e */ /* 0x000fe400000000ff */
[----:B------:R-:W-:-:S02]  /*5750*/  F2FP.F16.F32.PACK_AB R65, R27, R28 ;  /* 0x0000001c1b41723e */ /* 0x000fc400000000ff */
[----:B------:R-:W-:Y:S02]  /*5760*/  F2FP.F16.F32.PACK_AB R66, R69, R68 ;  /* 0x000000444542723e */ /* 0x000fe400000000ff */
[----:B------:R-:W-:Y:S01]  /*5770*/  F2FP.F16.F32.PACK_AB R67, R30, R31 ;  /* 0x0000001f1e43723e */ /* 0x000fe200000000ff */
[----:B------:R2:W-:Y:S04]  /*5780*/  STSM.16.M88.4 [R3+0x1000], R88 ;  /* 0x0010005803007844 */ /* 0x0005e80000000200 */
[----:B------:R2:W-:Y:S01]  /*5790*/  STSM.16.M88.4 [R0+0x1000], R48 ;  /* 0x0010003000007844 */ /* 0x0005e20000000200 */
[----:B------:R-:W-:Y:S01]  /*57a0*/  @!PT LDS RZ, [RZ] ;  /* 0x00000000fffff984 */ /* 0x000fe20000000800 */
[----:B------:R-:W-:Y:S01]  /*57b0*/  @!PT LDS RZ, [RZ] ;  /* 0x00000000fffff984 */ /* 0x000fe20000000800 */
[----:B------:R-:W-:Y:S01]  /*57c0*/  @!PT LDS RZ, [RZ] ;  /* 0x00000000fffff984 */ /* 0x000fe20000000800 */
[----:B------:R-:W-:Y:S01]  /*57d0*/  @!PT LDS RZ, [RZ] ;  /* 0x00000000fffff984 */ /* 0x000fe20000000800 */
[----:B------:R3:W-:Y:S06]  /*57e0*/  MEMBAR.ALL.CTA ;  /* 0x0000000000007992 */ /* 0x0007ec0000008000 */
[----:B---3--:R-:W3:Y:S02]  /*57f0*/  FENCE.VIEW.ASYNC.S ;  /* 0x00000000000073c6 */ /* 0x008ee40000000000 */
[----:B---3--:R-:W-:Y:S06]  /*5800*/  BAR.SYNC.DEFER_BLOCKING 0x1, 0x80 ;  /* 0x0042000000007b1d */ /* 0x008fec0000010000 */
[----:B------:R-:W-:Y:S05]  /*5810*/  @P1 BRA `(.L_x_56) ;  /* 0x00000000002c1947 */ /* 0x000fea0003800000 */
[----:B------:R-:W-:Y:S01]  /*5820*/  S2UR UR44, SR_CTAID.Z ;  /* 0x00000000002c79c3 */ /* 0x000fe20000002700 */
[----:B------:R-:W-:Y:S01]  /*5830*/  R2UR UR40, R18 ;  /* 0x00000000122872ca */ /* 0x000fe200000e0000 */
[----:B------:R-:W-:Y:S01]  /*5840*/  ULDC.64 UR4, c[0x0][0x198] ;  /* 0x0000660000047ab9 */ /* 0x000fe20000000a00 */
[----:B------:R-:W-:Y:S01]  /*5850*/  UMOV UR41, 0x20 ;  /* 0x0000002000297882 */ /* 0x000fe20000000000 */
[----:B------:R-:W-:-:S04]  /*5860*/  UIADD3 UR4, UP0, UR4, 0x670, URZ ;  /* 0x0000067004047890 */ /* 0x000fc8000ff1e03f */
[----:B------:R-:W3:Y:S01]  /*5870*/  S2UR UR43, SR_CTAID.Y ;  /* 0x00000000002b79c3 */ /* 0x000ee20000002600 */
[----:B------:R-:W-:-:S05]  /*5880*/  UIADD3.X UR5, URZ, UR5, URZ, UP0, !UPT ;  /* 0x000000053f057290 */ /* 0x000fca00087fe43f */
[----:B------:R-:W-:-:S09]  /*5890*/  UIADD3 UR40, UR40, 0x1000, URZ ;  /* 0x0000100028287890 */ /* 0x000fd2000fffe03f */
[----:B---3--:R3:W-:Y:S01]  /*58a0*/  UTMASTG.4D [UR40], [UR4] ;  /* 0x00000028040073b5 */ /* 0x0087e20008018000 */
[----:B------:R0:W-:Y:S01]  /*58b0*/  UTMACMDFLUSH ;  /* 0x00000000000079b7 */ /* 0x0001e20000000000 */
[----:B---3--:R-:W-:-:S04]  /*58c0*/  DEPBAR.LE SB0, 0x1 ;  /* 0x000080400000791a */ /* 0x008fc80000000000 */
.L_x_56:
[----:B------:R-:W-:Y:S05]  /*58d0*/  BSYNC B0 ;  /* 0x0000000000007941 */ /* 0x000fea0003800000 */
.L_x_55:
        /* <DEDUP_REMOVED lines=17> */
[----:B----4-:R-:W4:Y:S02]  /*59f0*/  FENCE.VIEW.ASYNC.S ;  /* 0x00000000000073c6 */ /* 0x010f240000000000 */
[----:B----4-:R-:W-:Y:S06]  /*5a00*/  BAR.SYNC.DEFER_BLOCKING 0x1, 0x80 ;  /* 0x0042000000007b1d */ /* 0x010fec0000010000 */
[----:B------:R-:W-:Y:S05]  /*5a10*/  @P1 BRA `(.L_x_58) ;  /* 0x00000000002c1947 */ /* 0x000fea0003800000 */
[----:B------:R-:W-:Y:S01]  /*5a20*/  S2UR UR12, SR_CTAID.Z ;  /* 0x00000000000c79c3 */ /* 0x000fe20000002700 */
[----:B------:R-:W-:Y:S01]  /*5a30*/  ULDC.64 UR4, c[0x0][0x198] ;  /* 0x0000660000047ab9 */ /* 0x000fe20000000a00 */
[----:B------:R-:W-:Y:S01]  /*5a40*/  R2UR UR8, R18 ;  /* 0x00000000120872ca */ /* 0x000fe200000e0000 */
[----:B------:R-:W-:Y:S01]  /*5a50*/  UIADD3 UR4, UP0, UR4, 0x670, URZ ;  /* 0x0000067004047890 */ /* 0x000fe2000ff1e03f */
[----:B------:R-:W-:Y:S01]  /*5a60*/  UMOV UR9, 0x40 ;  /* 0x0000004000097882 */ /* 0x000fe20000000000 */
[----:B------:R-:W-:Y:S02]  /*5a70*/  UMOV UR10, UR42 ;  /* 0x0000002a000a7c82 */ /* 0x000fe40008000000 */
[----:B------:R-:W-:Y:S01]  /*5a80*/  UIADD3.X UR5, URZ, UR5, URZ, UP0, !UPT ;  /* 0x000000053f057290 */ /* 0x000fe200087fe43f */
[----:B------:R-:W4:Y:S08]  /*5a90*/  S2UR UR11, SR_CTAID.Y ;  /* 0x00000000000b79c3 */ /* 0x000f300000002600 */
[----:B----4-:R4:W-:Y:S01]  /*5aa0*/  UTMASTG.4D [UR8], [UR4] ;  /* 0x00000008040073b5 */ /* 0x0109e20008018000 */
[----:B------:R0:W-:Y:S01]  /*5ab0*/  UTMACMDFLUSH ;  /* 0x00000000000079b7 */ /* 0x0001e20000000000 */
[----:B----4-:R-:W-:-:S04]  /*5ac0*/  DEPBAR.LE SB0, 0x1 ;  /* 0x000080400000791a */ /* 0x010fc80000000000 */
.L_x_58:
[----:B------:R-:W-:Y:S05]  /*5ad0*/  BSYNC B0 ;  /* 0x0000000000007941 */ /* 0x000fea0003800000 */
.L_x_57:
[----:B------:R-:W-:Y:S06]  /*5ae0*/  BAR.SYNC.DEFER_BLOCKING 0x1, 0x80 ;  /* 0x0042000000007b1d */ /* 0x000fec0000010000 */
[----:B------:R-:W-:Y:S01]  /*5af0*/  BSSY B0, `(.L_x_59) ;  /* 0x0000015000007945 */ /* 0x000fe20003800000 */
[----:B------:R4:W-:Y:S04]  /*5b00*/  STSM.16.M88.4 [R3+0x1000], R72 ;  /* 0x0010004803007844 */ /* 0x0009e80000000200 */
[----:B------:R4:W-:Y:S01]  /*5b10*/  STSM.16.M88.4 [R13], R44 ;  /* 0x0000002c0d007844 */ /* 0x0009e20000000200 */
[----:B------:R-:W-:Y:S01]  /*5b20*/  @!PT LDS RZ, [RZ] ;  /* 0x00000000fffff984 */ /* 0x000fe20000000800 */
[----:B------:R-:W-:Y:S01]  /*5b30*/  @!PT LDS RZ, [RZ] ;  /* 0x00000000fffff984 */ /* 0x000fe20000000800 */
[----:B------:R-:W-:Y:S01]  /*5b40*/  @!PT LDS RZ, [RZ] ;  /* 0x00000000fffff984 */ /* 0x000fe20000000800 */
[----:B------:R-:W-:Y:S01]  /*5b50*/  @!PT LDS RZ, [RZ] ;  /* 0x00000000fffff984 */ /* 0x000fe20000000800 */
[----:B------:R5:W-:Y:S06]  /*5b60*/  MEMBAR.ALL.CTA ;  /* 0x0000000000007992 */ /* 0x000bec0000008000 */
[----:B-----5:R-:W5:Y:S02]  /*5b70*/  FENCE.VIEW.ASYNC.S ;  /* 0x00000000000073c6 */ /* 0x020f640000000000 */
[----:B-----5:R-:W-:Y:S06]  /*5b80*/  BAR.SYNC.DEFER_BLOCKING 0x1, 0x80 ;  /* 0x0042000000007b1d */ /* 0x020fec0000010000 */
[----:B------:R-:W-:Y:S05]  /*5b90*/  @P1 BRA `(.L_x_60) ;  /* 0x0000000000281947 */ /* 0x000fea0003800000 */
[----:B------:R-:W-:Y:S01]  /*5ba0*/  S2UR UR44, SR_CTAID.Z ;  /* 0x00000000002c79c3 */ /* 0x000fe20000002700 */
[----:B------:R-:W-:Y:S01]  /*5bb0*/  R2UR UR40, R18 ;  /* 0x00000000122872ca */ /* 0x000fe200000e0000 */
[----:B------:R-:W-:Y:S01]  /*5bc0*/  ULDC.64 UR4, c[0x0][0x198] ;  /* 0x0000660000047ab9 */ /* 0x000fe20000000a00 */
[----:B------:R-:W-:Y:S01]  /*5bd0*/  UMOV UR41, 0x60 ;  /* 0x0000006000297882 */ /* 0x000fe20000000000 */
[----:B------:R-:W-:-:S04]  /*5be0*/  UIADD3 UR4, UP0, UR4, 0x670, URZ ;  /* 0x0000067004047890 */ /* 0x000fc8000ff1e03f */
[----:B------:R-:W5:Y:S01]  /*5bf0*/  S2UR UR43, SR_CTAID.Y ;  /* 0x00000000002b79c3 */ /* 0x000f620000002600 */
[----:B------:R-:W-:-:S05]  /*5c00*/  UIADD3.X UR5, URZ, UR5, URZ, UP0, !UPT ;  /* 0x000000053f057290 */ /* 0x000fca00087fe43f */
[----:B------:R-:W-:-:S09]  /*5c10*/  UIADD3 UR40, UR40, 0x1000, URZ ;  /* 0x0000100028287890 */ /* 0x000fd2000fffe03f */
[----:B-----5:R1:W-:Y:S02]  /*5c20*/  UTMASTG.4D [UR40], [UR4] ;  /* 0x00000028040073b5 */ /* 0x0203e40008018000 */
[----:B-1----:R0:W-:Y:S02]  /*5c30*/  UTMACMDFLUSH ;  /* 0x00000000000079b7 */ /* 0x0021e40000000000 */
.L_x_60:
[----:B------:R-:W-:Y:S05]  /*5c40*/  BSYNC B0 ;  /* 0x0000000000007941 */ /* 0x000fea0003800000 */
.L_x_59:
[----:B------:R-:W-:Y:S01]  /*5c50*/  UIADD3 UR36, UR36, -0x1, URZ ;  /* 0xffffffff24247890 */ /* 0x000fe2000fffe03f */
[----:B------:R-:W-:-:S04]  /*5c60*/  DEPBAR.LE SB0, 0x0 ;  /* 0x000080000000791a */ /* 0x000fc80000000000 */
[----:B------:R-:W-:-:S04]  /*5c70*/  USHF.L.U32 UR4, UR36, 0x3, URZ ;  /* 0x0000000324047899 */ /* 0x000fc8000800063f */
[----:B------:R-:W-:-:S04]  /*5c80*/  ULOP3.LUT UR4, UR4, 0x8, URZ, 0xe2, !UPT ;  /* 0x0000000804047892 */ /* 0x000fc8000f8ee23f */
[----:B------:R-:W-:-:S06]  /*5c90*/  ULOP3.LUT UR4, UR4, 0x18, URZ, 0x3c, !UPT ;  /* 0x0000001804047892 */ /* 0x000fcc000f8e3c3f */
[----:B-123--:R-:W-:-:S04]  /*5ca0*/  MOV R0, UR4 ;  /* 0x0000000400007c02 */ /* 0x00efc80008000f00 */
[----:B------:R-:W-:Y:S01]  /*5cb0*/  SYNCS.ARRIVE.TRANS64.A1T0 RZ, [R0+UR37+0x1c090], RZ ;  /* 0x01c090ff00ff79a7 */ /* 0x000fe20008100025 */
[----:B------:R-:W-:Y:S05]  /*5cc0*/  EXIT ;  /* 0x000000000000794d */ /* 0x000fea0003800000 */
.L_x_6:
[----:B------:R-:W-:-:S08]  /*5cd0*/  UISETP.NE.AND UP0, UPT, UR5, 0x1, UPT ;  /* 0x000000010500788c */ /* 0x000fd0000bf05270 */
[----:B------:R-:W1:-:S00]  /*5ce0*/  USETMAXREG.DEALLOC.CTAPOOL 0x18 ;  /* 0x00000018000079c8 */ /* 0x000e4000080e0500 */
[----:B------:R-:W-:-:S13]  /*5cf0*/  PLOP3.LUT P0, PT, PT, PT, UP0, 0x80, 0x0 ;  /* 0x000000000000781c */ /* 0x000fda0003f0f008 */
[----:B------:R-:W-:Y:S05]  /*5d00*/  @P0 EXIT ;  /* 0x000000000000094d */ /* 0x000fea0003800000 */
[----:B------:R-:W2:Y:S01]  /*5d10*/  S2UR UR11, SR_CTAID.X ;  /* 0x00000000000b79c3 */ /* 0x000ea20000002500 */
[----:B------:R-:W-:Y:S01]  /*5d20*/  ELECT P3, URZ, PT ;  /* 0x00000000003f782f */ /* 0x000fe20003860000 */
[----:B------:R-:W-:Y:S01]  /*5d30*/  BSSY B0, `(.L_x_61) ;  /* 0x000002e000007945 */ /* 0x000fe20003800000 */
[----:B-1----:R-:W-:Y:S02]  /*5d40*/  MOV R0, RZ ;  /* 0x000000ff00007202 */ /* 0x002fe40000000f00 */
[----:B------:R-:W-:Y:S02]  /*5d50*/  MOV R7, RZ ;  /* 0x000000ff00077202 */ /* 0x000fe40000000f00 */
[----:B------:R-:W-:Y:S01]  /*5d60*/  MOV R3, RZ ;  /* 0x000000ff00037202 */ /* 0x000fe20000000f00 */
[----:B------:R-:W1:Y:S08]  /*5d70*/  S2UR UR28, SR_CTAID.Y ;  /* 0x00000000001c79c3 */ /* 0x000e700000002600 */
[----:B------:R-:W3:Y:S01]  /*5d80*/  S2UR UR29, SR_CTAID.Z ;  /* 0x00000000001d79c3 */ /* 0x000ee20000002700 */
[----:B--2---:R-:W-:Y:S01]  /*5d90*/  USHF.L.U32 UR11, UR11, 0x7, URZ ;  /* 0x000000070b0b7899 */ /* 0x004fe2000800063f */
[----:B------:R-:W-:Y:S11]  /*5da0*/  @!P3 BRA `(.L_x_62) ;  /* 0x000000000098b947 */ /* 0x000ff60003800000 */
[----:B------:R-:W2:Y:S01]  /*5db0*/  S2R R3, SR_CgaCtaId ;  /* 0x0000000000037919 */ /* 0x000ea20000008800 */
[----:B------:R-:W-:Y:S02]  /*5dc0*/  MOV R2, 0x400 ;  /* 0x0000040000027802 */ /* 0x000fe40000000f00 */
[----:B------:R-:W-:Y:S02]  /*5dd0*/  MOV R4, 0x1 ;  /* 0x0000000100047802 */ /* 0x000fe40000000f00 */
[----:B--2---:R-:W-:Y:S02]  /*5de0*/  LEA R3, R3, R2, 0x18 ;  /* 0x0000000203037211 */ /* 0x004fe400078ec0ff */
[----:B------:R-:W-:-:S04]  /*5df0*/  SHF.L.U32 R2, R4, 0x1f, RZ ;  /* 0x0000001f04027819 */ /* 0x000fc800000006ff */
[----:B------:R-:W2:Y:S02]  /*5e00*/  SYNCS.PHASECHK.TRANS64.TRYWAIT P0, [R3+URZ+0x1c060], R2 ;  /* 0x01c06002030075a7 */ /* 0x000ea4000800017f */
[----:B--2---:R-:W-:Y:S05]  /*5e10*/  @!P0 BRA `(.L_x_63) ;  /* 0x0000001400008947 */ /* 0x004fea0003800000 */
.L_x_99:
[----:B------:R-:W-:Y:S01]  /*5e20*/  ULOP3.LUT UR5, UR4, 0x2, URZ, 0xfc, !UPT ;  /* 0x0000000204057892 */ /* 0x000fe2000f8efc3f */
[----:B--2---:R-:W-:-:S03]  /*5e30*/  @P2 MOV R2, 0x4000 ;  /* 0x0000400000022802 */ /* 0x004fc60000000f00 */
[----:B------:R-:W-:Y:S01]  /*5e40*/  UPRMT UR5, UR5, 0x9910, URZ ;  /* 0x0000991005057896 */ /* 0x000fe2000800003f */
[----:B------:R2:W-:Y:S03]  /*5e50*/  @P2 SYNCS.ARRIVE.TRANS64 RZ, [R3+URZ+0x1c050], R2 ;  /* 0x01c0500203ff29a7 */ /* 0x0005e6000800003f */
[----:B------:R-:W-:-:S06]  /*5e60*/  UISETP.NE.AND UP0, UPT, UR5, 0x2, UPT ;  /* 0x000000020500788c */ /* 0x000fcc000bf05270 */
[----:B------:R-:W-:-:S13]  /*5e70*/  PLOP3.LUT P0, PT, PT, PT, UP0, 0x80, 0x0 ;  /* 0x000000000000781c */ /* 0x000fda0003f0f008 */
[----:B--2---:R-:W-:Y:S05]  /*5e80*/  @P0 BRA `(.L_x_64) ;  /* 0x0000000000040947 */ /* 0x004fea0003800000 */
[----:B-1-3--:R-:W-:Y:S01]  /*5e90*/  BPT.TRAP 0x1 ;  /* 0x000000040000795c */ /* 0x00afe20000300000 */
.L_x_64:
[----:B------:R-:W-:-:S04]  /*5ea0*/  LOP3.LUT P0, RZ, R6, 0x1f, RZ, 0xc0, !PT ;  /* 0x0000001f06ff7812 */ /* 0x000fc8000780c0ff */
[----:B------:R-:W-:-:S13]  /*5eb0*/  PLOP3.LUT P0, PT, P0, P2, PT, 0x2a, 0x0 ;  /* 0x000000000000781c */ /* 0x000fda0000704572 */
[----:B------:R-:W-:Y:S05]  /*5ec0*/  @P0 BRA `(.L_x_65) ;  /* 0x0000000000040947 */ /* 0x000fea0003800000 */
[----:B-1-3--:R-:W-:Y:S01]  /*5ed0*/  BPT.TRAP 0x1 ;  /* 0x000000040000795c */ /* 0x00afe20000300000 */
.L_x_65:
[----:B------:R-:W-:Y:S01]  /*5ee0*/  R2UR UR8, R3 ;  /* 0x00000000030872ca */ /* 0x000fe200000e0000 */
[----:B------:R-:W-:Y:S01]  /*5ef0*/  ULDC.64 UR6, c[0x0][0x198] ;  /* 0x0000660000067ab9 */ /* 0x000fe20000000a00 */
[----:B------:R-:W-:Y:S01]  /*5f00*/  UMOV UR14, 0x0 ;  /* 0x00000000000e7882 */ /* 0x000fe20000000000 */
[----:B------:R-:W-:Y:S01]  /*5f10*/  UIADD3 UR6, UP0, UR6, 0xf0, URZ ;  /* 0x000000f006067890 */ /* 0x000fe2000ff1e03f */
[----:B------:R-:W-:Y:S01]  /*5f20*/  MOV R7, 0x40 ;  /* 0x0000004000077802 */ /* 0x000fe20000000f00 */
[----:B------:R-:W-:Y:S01]  /*5f30*/  UMOV UR15, 0x10000000 ;  /* 0x10000000000f7882 */ /* 0x000fe20000000000 */
[----:B------:R-:W-:Y:S01]  /*5f40*/  UMOV UR10, URZ ;  /* 0x0000003f000a7c82 */ /* 0x000fe20008000000 */
[----:B------:R-:W-:Y:S01]  /*5f50*/  UIADD3.X UR7, URZ, UR7, URZ, UP0, !UPT ;  /* 0x000000073f077290 */ /* 0x000fe200087fe43f */
[----:B------:R-:W-:Y:S01]  /*5f60*/  MOV R3, 0x1 ;  /* 0x0000000100037802 */ /* 0x000fe20000000f00 */
[----:B-1----:R-:W-:Y:S01]  /*5f70*/  UMOV UR12, UR28 ;  /* 0x0000001c000c7c82 */ /* 0x002fe20008000000 */
[----:B---3--:R-:W-:Y:S01]  /*5f80*/  UMOV UR13, UR29 ;  /* 0x0000001d000d7c82 */ /* 0x008fe20008000000 */
[----:B------:R-:W-:Y:S01]  /*5f90*/  UMOV UR26, 0x40 ;  /* 0x00000040001a7882 */ /* 0x000fe20000000000 */
[----:B------:R-:W-:Y:S01]  /*5fa0*/  UMOV UR27, UR11 ;  /* 0x0000000b001b7c82 */ /* 0x000fe20008000000 */
[----:B------:R-:W-:-:S02]  /*5fb0*/  UIADD3 UR9, UR8, 0x1c050, URZ ;  /* 0x0001c05008097890 */ /* 0x000fc4000fffe03f */
[----:B------:R-:W-:-:S05]  /*5fc0*/  UIADD3 UR24, UR8, 0x2000, URZ ;  /* 0x0000200008187890 */ /* 0x000fca000fffe03f */
[----:B------:R-:W-:Y:S02]  /*5fd0*/  UMOV UR25, UR9 ;  /* 0x0000000900197c82 */ /* 0x000fe40008000000 */
[----:B------:R2:W-:Y:S02]  /*5fe0*/  UTMALDG.4D [UR8], [UR6], desc[UR14] ;  /* 0x00000e08060075b4 */ /* 0x0005e40008019000 */
[----:B------:R2:W-:Y:S02]  /*5ff0*/  UTMALDG.4D [UR24], [UR6], desc[UR14] ;  /* 0x00000e18060075b4 */ /* 0x0005e40008019000 */
[----:B--2---:R-:W-:Y:S01]  /*6000*/  NOP ;  /* 0x0000000000007918 */ /* 0x004fe20000000000 */
.L_x_62:
[----:B-1-3--:R-:W-:Y:S05]  /*6010*/  BSYNC B0 ;  /* 0x0000000000007941 */ /* 0x00afea0003800000 */
.L_x_61:
[----:B------:R-:W1:Y:S01]  /*6020*/  LDC R2, c[0x0][0x28c] ;  /* 0x0000a300ff027b82 */ /* 0x000e620000000800 */
[----:B------:R-:W-:Y:S01]  /*6030*/  BSSY B0, `(.L_x_66) ;  /* 0x000002a000007945 */ /* 0x000fe20003800000 */
[----:B-1----:R-:W-:-:S13]  /*6040*/  ISETP.GT.AND P4, PT, R2, RZ, P3 ;  /* 0x000000ff0200720c */ /* 0x002fda0001f84270 */
[----:B------:R-:W-:Y:S05]  /*6050*/  @!P4 BRA `(.L_x_67) ;  /* 0x00000000009cc947 */ /* 0x000fea0003800000 */
[----:B------:R-:W1:Y:S01]  /*6060*/  S2R R5, SR_CgaCtaId ;  /* 0x0000000000057919 */ /* 0x000e620000008800 */
[----:B------:R-:W-:-:S04]  /*6070*/  MOV R0, 0x400 ;  /* 0x0000040000007802 */ /* 0x000fc80000000f00 */
[----:B-1----:R-:W-:Y:S02]  /*6080*/  LEA R0, R5, R0, 0x18 ;  /* 0x0000000005007211 */ /* 0x002fe400078ec0ff */
[----:B------:R-:W-:-:S04]  /*6090*/  MOV R5, 0x1 ;  /* 0x0000000100057802 */ /* 0x000fc80000000f00 */
[----:B------:R-:W-:-:S04]  /*60a0*/  SHF.L.U32 R5, R5, 0x1f, RZ ;  /* 0x0000001f05057819 */ /* 0x000fc800000006ff */
[----:B------:R-:W1:Y:S02]  /*60b0*/  SYNCS.PHASECHK.TRANS64.TRYWAIT P0, [R0+URZ+0x1c028], R5 ;  /* 0x01c02805000075a7 */ /* 0x000e64000800017f */
[----:B-1----:R-:W-:Y:S05]  /*60c0*/  @!P0 BRA `(.L_x_68) ;  /* 0x0000001000688947 */ /* 0x002fea0003800000 */
.L_x_100:
[----:B------:R-:W-:Y:S01]  /*60d0*/  ULOP3.LUT UR5, UR4, 0x2, URZ, 0xfc, !UPT ;  /* 0x0000000204057892 */ /* 0x000fe2000f8efc3f */
[----:B-1----:R-:W-:-:S03]  /*60e0*/  @P2 MOV R5, 0x4000 ;  /* 0x0000400000052802 */ /* 0x002fc60000000f00 */
[----:B------:R-:W-:Y:S01]  /*60f0*/  UPRMT UR5, UR5, 0x9910, URZ ;  /* 0x0000991005057896 */ /* 0x000fe2000800003f */
[----:B------:R1:W-:Y:S03]  /*6100*/  @P2 SYNCS.ARRIVE.TRANS64 RZ, [R0+URZ+0x1c000], R5 ;  /* 0x01c0000500ff29a7 */ /* 0x0003e6000800003f */
[----:B------:R-:W-:-:S06]  /*6110*/  UISETP.NE.AND UP0, UPT, UR5, 0x2, UPT ;  /* 0x000000020500788c */ /* 0x000fcc000bf05270 */
[----:B------:R-:W-:-:S13]  /*6120*/  PLOP3.LUT P0, PT, PT, PT, UP0, 0x80, 0x0 ;  /* 0x000000000000781c */ /* 0x000fda0003f0f008 */
[----:B-1----:R-:W-:Y:S05]  /*6130*/  @P0 BRA `(.L_x_69) ;  /* 0x0000000000040947 */ /* 0x002fea0003800000 */
[----:B------:R-:W-:Y:S01]  /*6140*/  BPT.TRAP 0x1 ;  /* 0x000000040000795c */ /* 0x000fe20000300000 */
.L_x_69:
[----:B------:R-:W-:-:S04]  /*6150*/  LOP3.LUT P0, RZ, R6, 0x1f, RZ, 0xc0, !PT ;  /* 0x0000001f06ff7812 */ /* 0x000fc8000780c0ff */
[----:B------:R-:W-:-:S13]  /*6160*/  PLOP3.LUT P0, PT, P0, P2, PT, 0x2a, 0x0 ;  /* 0x000000000000781c */ /* 0x000fda0000704572 */
[----:B------:R-:W-:Y:S05]  /*6170*/  @P0 BRA `(.L_x_70) ;  /* 0x0000000000040947 */ /* 0x000fea0003800000 */
[----:B------:R-:W-:Y:S01]  /*6180*/  BPT.TRAP 0x1 ;  /* 0x000000040000795c */ /* 0x000fe20000300000 */
.L_x_70:
[----:B------:R-:W-:Y:S01]  /*6190*/  R2UR UR16, R0 ;  /* 0x00000000001072ca */ /* 0x000fe200000e0000 */
[----:B------:R-:W-:Y:S01]  /*61a0*/  ULDC.64 UR6, c[0x0][0x198] ;  /* 0x0000660000067ab9 */ /* 0x000fe20000000a00 */
[----:B------:R-:W-:Y:S01]  /*61b0*/  UMOV UR27, URZ ;  /* 0x0000003f001b7c82 */ /* 0x000fe20008000000 */
[----:B------:R-:W-:Y:S01]  /*61c0*/  UIADD3 UR6, UP0, UR6, 0x1f0, URZ ;  /* 0x000001f006067890 */ /* 0x000fe2000ff1e03f */
[----:B------:R-:W-:Y:S01]  /*61d0*/  MOV R0, 0x1 ;  /* 0x0000000100007802 */ /* 0x000fe20000000f00 */
[----:B------:R-:W-:Y:S01]  /*61e0*/  UMOV UR8, 0x0 ;  /* 0x0000000000087882 */ /* 0x000fe20000000000 */
[----:B------:R-:W-:Y:S01]  /*61f0*/  UMOV UR9, 0x10000000 ;  /* 0x1000000000097882 */ /* 0x000fe20000000000 */
[----:B------:R-:W-:Y:S01]  /*6200*/  UIADD3.X UR7, URZ, UR7, URZ, UP0, !UPT ;  /* 0x000000073f077290 */ /* 0x000fe200087fe43f */
[----:B------:R-:W-:Y:S01]  /*6210*/  UMOV UR26, URZ ;  /* 0x0000003f001a7c82 */ /* 0x000fe20008000000 */
[----:B------:R-:W-:Y:S01]  /*6220*/  UMOV UR18, 0x40 ;  /* 0x0000004000127882 */ /* 0x000fe20000000000 */
[----:B------:R-:W-:Y:S01]  /*6230*/  UMOV UR20, UR28 ;  /* 0x0000001c00147c82 */ /* 0x000fe20008000000 */
[----:B------:R-:W-:-:S02]  /*6240*/  UMOV UR21, UR29 ;  /* 0x0000001d00157c82 */ /* 0x000fc40008000000 */
[----:B------:R-:W-:Y:S02]  /*6250*/  UIADD3 UR24, UR16, 0x8000, URZ ;  /* 0x0000800010187890 */ /* 0x000fe4000fffe03f */
[----:B------:R-:W-:Y:S02]  /*6260*/  UIADD3 UR25, UR16, 0x1c000, URZ ;  /* 0x0001c00010197890 */ /* 0x000fe4000fffe03f */
[----:B------:R-:W-:Y:S01]  /*6270*/  UIADD3 UR16, UR16, 0xa000, URZ ;  /* 0x0000a00010107890 */ /* 0x000fe2000fffe03f */
[----:B------:R-:W-:-:S04]  /*6280*/  UMOV UR19, UR27 ;  /* 0x0000001b00137c82 */ /* 0x000fc80008000000 */
[----:B------:R-:W-:Y:S02]  /*6290*/  UMOV UR17, UR25 ;  /* 0x0000001900117c82 */ /* 0x000fe40008000000 */
[----:B------:R1:W-:Y:S02]  /*62a0*/  UTMALDG.4D [UR24], [UR6], desc[UR8] ;  /* 0x00000818060075b4 */ /* 0x0003e40008019000 */
[----:B------:R1:W-:Y:S02]  /*62b0*/  UTMALDG.4D [UR16], [UR6], desc[UR8] ;  /* 0x00000810060075b4 */ /* 0x0003e40008019000 */
[----:B-1----:R-:W-:Y:S01]  /*62c0*/  NOP ;  /* 0x0000000000007918 */ /* 0x002fe20000000000 */
.L_x_67:
[----:B------:R-:W-:Y:S05]  /*62d0*/  BSYNC B0 ;  /* 0x0000000000007941 */ /* 0x000fea0003800000 */
.L_x_66:
[----:B------:R-:W-:Y:S04]  /*62e0*/  BSSY B0, `(.L_x_71) ;  /* 0x000002c000007945 */ /* 0x000fe80003800000 */
[----:B------:R-:W-:Y:S05]  /*62f0*/  @!P3 BRA `(.L_x_72) ;  /* 0x0000000000a8b947 */ /* 0x000fea0003800000 */
[----:B------:R-:W1:Y:S01]  /*6300*/  S2R R5, SR_CgaCtaId ;  /* 0x0000000000057919 */ /* 0x000e620000008800 */
[----:B------:R-:W-:-:S04]  /*6310*/  MOV R4, 0x400 ;  /* 0x0000040000047802 */ /* 0x000fc80000000f00 */
[----:B-1----:R-:W-:Y:S02]  /*6320*/  LEA R8, R5, R4, 0x18 ;  /* 0x0000000405087211 */ /* 0x002fe400078ec0ff */
[----:B------:R-:W-:-:S03]  /*6330*/  MOV R5, 0x1 ;  /* 0x0000000100057802 */ /* 0x000fc60000000f00 */
[----:B------:R-:W-:Y:S01]  /*6340*/  IMAD R4, R3, 0x8, R8 ;  /* 0x0000000803047824 */ /* 0x000fe200078e0208 */
[----:B------:R-:W-:-:S04]  /*6350*/  SHF.L.U32 R5, R5, 0x1f, RZ ;  /* 0x0000001f05057819 */ /* 0x000fc800000006ff */
[----:B------:R-:W1:Y:S02]  /*6360*/  SYNCS.PHASECHK.TRANS64.TRYWAIT P0, [R4+URZ+0x1c060], R5 ;  /* 0x01c06005040075a7 */ /* 0x000e64000800017f */
[----:B-1----:R-:W-:Y:S05]  /*6370*/  @!P0 BRA `(.L_x_73) ;  /* 0x0000000c00d08947 */ /* 0x002fea0003800000 */
.L_x_101:
        /* <DEDUP_REMOVED lines=8> */
.L_x_74:
[----:B------:R-:W-:-:S04]  /*6400*/  LOP3.LUT P0, RZ, R6, 0x1f, RZ, 0xc0, !PT ;  /* 0x0000001f06ff7812 */ /* 0x000fc8000780c0ff */
[----:B------:R-:W-:-:S13]  /*6410*/  PLOP3.LUT P0, PT, P0, P2, PT, 0x2a, 0x0 ;  /* 0x000000000000781c */ /* 0x000fda0000704572 */
[----:B------:R-:W-:Y:S05]  /*6420*/  @P0 BRA `(.L_x_75) ;  /* 0x0000000000040947 */ /* 0x000fea0003800000 */
[----:B------:R-:W-:Y:S01]  /*6430*/  BPT.TRAP 0x1 ;  /* 0x000000040000795c */ /* 0x000fe20000300000 */
.L_x_75:
[----:B------:R-:W-:Y:S01]  /*6440*/  R2UR UR16, R3 ;  /* 0x00000000031072ca */ /* 0x000fe200000e0000 */
[----:B------:R-:W-:Y:S01]  /*6450*/  ULDC.64 UR6, c[0x0][0x198] ;  /* 0x0000660000067ab9 */ /* 0x000fe20000000a00 */
[----:B------:R-:W-:Y:S01]  /*6460*/  R2UR UR5, R8 ;  /* 0x00000000080572ca */ /* 0x000fe200000e0000 */
[----:B------:R-:W-:Y:S01]  /*6470*/  UIADD3 UR6, UP0, UR6, 0xf0, URZ ;  /* 0x000000f006067890 */ /* 0x000fe2000ff1e03f */
[----:B------:R-:W-:Y:S01]  /*6480*/  R2UR UR19, R7 ;  /* 0x00000000071372ca */ /* 0x000fe200000e0000 */
[----:B------:R-:W-:Y:S01]  /*6490*/  UMOV UR8, 0x0 ;  /* 0x0000000000087882 */ /* 0x000fe20000000000 */
[----:B------:R-:W-:Y:S01]  /*64a0*/  R2UR UR17, R4 ;  /* 0x00000000041172ca */ /* 0x000fe200000e0000 */
[----:B------:R-:W-:Y:S01]  /*64b0*/  UIADD3.X UR7, URZ, UR7, URZ, UP0, !UPT ;  /* 0x000000073f077290 */ /* 0x000fe200087fe43f */
[----:B------:R-:W-:Y:S01]  /*64c0*/  UMOV UR9, 0x10000000 ;  /* 0x1000000000097882 */ /* 0x000fe20000000000 */
[----:B------:R-:W-:Y:S01]  /*64d0*/  UMOV UR18, URZ ;  /* 0x0000003f00127c82 */ /* 0x000fe20008000000 */
[----:B------:R-:W-:Y:S01]  /*64e0*/  UMOV UR20, UR28 ;  /* 0x0000001c00147c82 */ /* 0x000fe20008000000 */
[----:B------:R-:W-:Y:S01]  /*64f0*/  UMOV UR21, UR29 ;  /* 0x0000001d00157c82 */ /* 0x000fe20008000000 */
[----:B------:R-:W-:-:S03]  /*6500*/  UMOV UR26, 0x40 ;  /* 0x00000040001a7882 */ /* 0x000fc60000000000 */
[----:B------:R-:W-:Y:S02]  /*6510*/  ULEA UR16, UR16, UR5, 0xe ;  /* 0x0000000510107291 */ /* 0x000fe4000f8e703f */
[----:B------:R-:W-:Y:S02]  /*6520*/  UIADD3 UR19, UR11, UR19, URZ ;  /* 0x000000130b137290 */ /* 0x000fe4000fffe03f */
[----:B------:R-:W-:Y:S02]  /*6530*/  UIADD3 UR17, UR17, 0x1c050, URZ ;  /* 0x0001c05011117890 */ /* 0x000fe4000fffe03f */
[----:B------:R-:W-:-:S03]  /*6540*/  UIADD3 UR24, UR16, 0x2000, URZ ;  /* 0x0000200010187890 */ /* 0x000fc6000fffe03f */
[----:B------:R-:W-:Y:S02]  /*6550*/  UMOV UR27, UR19 ;  /* 0x00000013001b7c82 */ /* 0x000fe40008000000 */
[----:B------:R-:W-:Y:S02]  /*6560*/  UMOV UR25, UR17 ;  /* 0x0000001100197c82 */ /* 0x000fe40008000000 */
[----:B------:R1:W-:Y:S02]  /*6570*/  UTMALDG.4D [UR16], [UR6], desc[UR8] ;  /* 0x00000810060075b4 */ /* 0x0003e40008019000 */
[----:B------:R1:W-:Y:S02]  /*6580*/  UTMALDG.4D [UR24], [UR6], desc[UR8] ;  /* 0x00000818060075b4 */ /* 0x0003e40008019000 */
[----:B-1----:R-:W-:Y:S01]  /*6590*/  NOP ;  /* 0x0000000000007918 */ /* 0x002fe20000000000 */
.L_x_72:
[----:B------:R-:W-:Y:S05]  /*65a0*/  BSYNC B0 ;  /* 0x0000000000007941 */ /* 0x000fea0003800000 */
.L_x_71:
[----:B------:R-:W-:Y:S01]  /*65b0*/  BSSY B0, `(.L_x_76) ;  /* 0x000002e000007945 */ /* 0x000fe20003800000 */
[----:B------:R-:W-:-:S03]  /*65c0*/  MOV R8, RZ ;  /* 0x000000ff00087202 */ /* 0x000fc60000000f00 */
[----:B------:R-:W-:Y:S05]  /*65d0*/  @!P4 BRA `(.L_x_77) ;  /* 0x0000000000acc947 */ /* 0x000fea0003800000 */
[----:B------:R-:W1:Y:S01]  /*65e0*/  S2R R4, SR_CgaCtaId ;  /* 0x0000000000047919 */ /* 0x000e620000008800 */
[----:B------:R-:W-:-:S04]  /*65f0*/  MOV R3, 0x400 ;  /* 0x0000040000037802 */ /* 0x000fc80000000f00 */
[----:B-1----:R-:W-:Y:S02]  /*6600*/  LEA R5, R4, R3, 0x18 ;  /* 0x0000000304057211 */ /* 0x002fe400078ec0ff */
[----:B------:R-:W-:Y:S02]  /*6610*/  MOV R4, 0x1 ;  /* 0x0000000100047802 */ /* 0x000fe40000000f00 */
[----:B------:R-:W-:Y:S02]  /*6620*/  LEA R3, R0, R5, 0x3 ;  /* 0x0000000500037211 */ /* 0x000fe400078e18ff */
[----:B------:R-:W-:-:S04]  /*6630*/  SHF.L.U32 R4, R4, 0x1f, RZ ;  /* 0x0000001f04047819 */ /* 0x000fc800000006ff */
[----:B------:R-:W1:Y:S02]  /*6640*/  SYNCS.PHASECHK.TRANS64.TRYWAIT P0, [R3+URZ+0x1c028], R4 ;  /* 0x01c02804030075a7 */ /* 0x000e64000800017f */
[----:B-1----:R-:W-:Y:S05]  /*6650*/  @!P0 BRA `(.L_x_78) ;  /* 0x0000000c002c8947 */ /* 0x002fea0003800000 */
.L_x_102:
        /* <DEDUP_REMOVED lines=8> */
.L_x_79:
[----:B------:R-:W-:-:S04]  /*66e0*/  LOP3.LUT P0, RZ, R6, 0x1f, RZ, 0xc0, !PT ;  /* 0x0000001f06ff7812 */ /* 0x000fc8000780c0ff */
[----:B------:R-:W-:-:S13]  /*66f0*/  PLOP3.LUT P0, PT, P0, P2, PT, 0x2a, 0x0 ;  /* 0x000000000000781c */ /* 0x000fda0000704572 */
[----:B------:R-:W-:Y:S05]  /*6700*/  @P0 BRA `(.L_x_80) ;  /* 0x0000000000040947 */ /* 0x000fea0003800000 */
[----:B------:R-:W-:Y:S01]  /*6710*/  BPT.TRAP 0x1 ;  /* 0x000000040000795c */ /* 0x000fe20000300000 */
.L_x_80:
[C---:B------:R-:W-:Y:S01]  /*6720*/  LEA R5, R0.reuse, R5, 0xe ;  /* 0x0000000500057211 */ /* 0x040fe200078e70ff */
[----:B------:R-:W-:Y:S01]  /*6730*/  ULDC.64 UR6, c[0x0][0x198] ;  /* 0x0000660000067ab9 */ /* 0x000fe20000000a00 */
[----:B------:R-:W-:Y:S01]  /*6740*/  R2UR UR17, R3 ;  /* 0x00000000031172ca */ /* 0x000fe200000e0000 */
[----:B------:R-:W-:Y:S01]  /*6750*/  UIADD3 UR6, UP0, UR6, 0x2f0, URZ ;  /* 0x000002f006067890 */ /* 0x000fe2000ff1e03f */
[----:B------:R-:W-:Y:S01]  /*6760*/  R2UR UR24, R5 ;  /* 0x00000000051872ca */ /* 0x000fe200000e0000 */
[----:B------:R-:W-:Y:S01]  /*6770*/  UMOV UR19, URZ ;  /* 0x0000003f00137c82 */ /* 0x000fe20008000000 */
[----:B------:R-:W-:Y:S01]  /*6780*/  UMOV UR8, 0x0 ;  /* 0x0000000000087882 */ /* 0x000fe20000000000 */
[----:B------:R-:W-:Y:S01]  /*6790*/  UIADD3.X UR7, URZ, UR7, URZ, UP0, !UPT ;  /* 0x000000073f077290 */ /* 0x000fe200087fe43f */
[----:B------:R-:W-:Y:S01]  /*67a0*/  IADD3 R0, R0, 0x1, RZ ;  /* 0x0000000100007810 */ /* 0x000fe20007ffe0ff */
[----:B------:R-:W-:Y:S01]  /*67b0*/  UMOV UR9, 0x10000000 ;  /* 0x1000000000097882 */ /* 0x000fe20000000000 */
[----:B------:R-:W-:Y:S01]  /*67c0*/  UMOV UR18, URZ ;  /* 0x0000003f00127c82 */ /* 0x000fe20008000000 */
[----:B------:R-:W-:Y:S01]  /*67d0*/  UMOV UR20, UR28 ;  /* 0x0000001c00147c82 */ /* 0x000fe20008000000 */
[----:B------:R-:W-:Y:S01]  /*67e0*/  UMOV UR21, UR29 ;  /* 0x0000001d00157c82 */ /* 0x000fe20008000000 */
[----:B------:R-:W-:Y:S01]  /*67f0*/  UMOV UR26, 0x40 ;  /* 0x00000040001a7882 */ /* 0x000fe20000000000 */
[----:B------:R-:W-:Y:S01]  /*6800*/  UMOV UR27, UR19 ;  /* 0x00000013001b7c82 */ /* 0x000fe20008000000 */
[----:B------:R-:W-:Y:S01]  /*6810*/  UIADD3 UR17, UR17, 0x1c000, URZ ;  /* 0x0001c00011117890 */ /* 0x000fe2000fffe03f */
[----:B------:R-:W-:Y:S01]  /*6820*/  MOV R8, 0x1 ;  /* 0x0000000100087802 */ /* 0x000fe20000000f00 */
[----:B------:R-:W-:-:S02]  /*6830*/  UIADD3 UR16, UR24, 0x8000, URZ ;  /* 0x0000800018107890 */ /* 0x000fc4000fffe03f */
[----:B------:R-:W-:-:S03]  /*6840*/  UIADD3 UR24, UR24, 0xa000, URZ ;  /* 0x0000a00018187890 */ /* 0x000fc6000fffe03f */
[----:B------:R-:W-:-:S04]  /*6850*/  UMOV UR25, UR17 ;  /* 0x0000001100197c82 */ /* 0x000fc80008000000 */
[----:B------:R1:W-:Y:S02]  /*6860*/  UTMALDG.4D [UR16], [UR6], desc[UR8] ;  /* 0x00000810060075b4 */ /* 0x0003e40008019000 */
[----:B------:R1:W-:Y:S02]  /*6870*/  UTMALDG.4D [UR24], [UR6], desc[UR8] ;  /* 0x00000818060075b4 */ /* 0x0003e40008019000 */
[----:B-1----:R-:W-:Y:S01]  /*6880*/  NOP ;  /* 0x0000000000007918 */ /* 0x002fe20000000000 */
.L_x_77:
[----:B------:R-:W-:Y:S05]  /*6890*/  BSYNC B0 ;  /* 0x0000000000007941 */ /* 0x000fea0003800000 */
.L_x_76:
[----:B------:R-:W-:-:S13]  /*68a0*/  ISETP.GE.AND P0, PT, R2, 0x41, PT ;  /* 0x000000410200780c */ /* 0x000fda0003f06270 */
[----:B------:R-:W-:Y:S05]  /*68b0*/  @!P0 EXIT ;  /* 0x000000000000894d */ /* 0x000fea0003800000 */
[----:B------:R-:W-:Y:S01]  /*68c0*/  IADD3 R2, R2, 0x3f, RZ ;  /* 0x0000003f02027810 */ /* 0x000fe20007ffe0ff */
[----:B------:R-:W-:Y:S01]  /*68d0*/  BSSY B0, `(.L_x_81) ;  /* 0x0000069000007945 */ /* 0x000fe20003800000 */
[----:B------:R-:W-:Y:S02]  /*68e0*/  LOP3.LUT P0, RZ, R6, 0x1f, RZ, 0xc0, !PT ;  /* 0x0000001f06ff7812 */ /* 0x000fe4000780c0ff */
[----:B------:R-:W-:Y:S02]  /*68f0*/  SHF.R.S32.HI R3, RZ, 0x1f, R2 ;  /* 0x0000001fff037819 */ /* 0x000fe40000011402 */
[----:B------:R-:W-:Y:S02]  /*6900*/  PLOP3.LUT P0, PT, P0, P2, PT, 0x2a, 0x0 ;  /* 0x000000000000781c */ /* 0x000fe40000704572 */
[----:B------:R-:W-:Y:S02]  /*6910*/  LEA.HI R3, R3, R2, RZ, 0x6 ;  /* 0x0000000203037211 */ /* 0x000fe400078f30ff */
[----:B------:R-:W-:-:S02]  /*6920*/  MOV R2, UR4 ;  /* 0x0000000400027c02 */ /* 0x000fc40008000f00 */
[----:B------:R-:W-:Y:S02]  /*6930*/  SHF.R.S32.HI R3, RZ, 0x6, R3 ;  /* 0x00000006ff037819 */ /* 0x000fe40000011403 */
[----:B------:R-:W-:Y:S02]  /*6940*/  LOP3.LUT R2, R2, 0x2, RZ, 0xfc, !PT ;  /* 0x0000000202027812 */ /* 0x000fe400078efcff */
[----:B------:R-:W-:Y:S02]  /*6950*/  SHF.L.U32 R4, R3, 0x1, RZ ;  /* 0x0000000103047819 */ /* 0x000fe400000006ff */
[----:B------:R-:W-:-:S07]  /*6960*/  MOV R3, 0x1 ;  /* 0x0000000100037802 */ /* 0x000fce0000000f00 */
.L_x_92:
[----:B------:R-:W-:Y:S04]  /*6970*/  BSSY B1, `(.L_x_82) ;  /* 0x000002c000017945 */ /* 0x000fe80003800000 */
[----:B------:R-:W-:Y:S05]  /*6980*/  @!P3 BRA `(.L_x_83) ;  /* 0x0000000000a8b947 */ /* 0x000fea0003800000 */
[----:B------:R-:W1:Y:S01]  /*6990*/  S2R R6, SR_CgaCtaId ;  /* 0x0000000000067919 */ /* 0x000e620000008800 */
[----:B------:R-:W-:-:S04]  /*69a0*/  MOV R5, 0x400 ;  /* 0x0000040000057802 */ /* 0x000fc80000000f00 */
[----:B-1----:R-:W-:Y:S02]  /*69b0*/  LEA R7, R6, R5, 0x18 ;  /* 0x0000000506077211 */ /* 0x002fe400078ec0ff */
[----:B------:R-:W-:Y:S02]  /*69c0*/  SHF.L.U32 R5, R3, 0x1f, RZ ;  /* 0x0000001f03057819 */ /* 0x000fe400000006ff */
[----:B------:R-:W-:-:S04]  /*69d0*/  LEA R6, R0, R7, 0x3 ;  /* 0x0000000700067211 */ /* 0x000fc800078e18ff */
[----:B------:R-:W1:Y:S02]  /*69e0*/  SYNCS.PHASECHK.TRANS64.TRYWAIT P4, [R6+URZ+0x1c028], R5 ;  /* 0x01c02805060075a7 */ /* 0x000e64000808017f */
[----:B-1----:R-:W-:Y:S05]  /*69f0*/  @!P4 BRA `(.L_x_84) ;  /* 0x000000080058c947 */ /* 0x002fea0003800000 */
.L_x_103:
[----:B-1----:R-:W-:-:S04]  /*6a00*/  @P2 MOV R5, 0x4000 ;  /* 0x0000400000052802 */ /* 0x002fc80000000f00 */
[----:B------:R1:W-:Y:S02]  /*6a10*/  @P2 SYNCS.ARRIVE.TRANS64 RZ, [R6+URZ+0x1c000], R5 ;  /* 0x01c0000506ff29a7 */ /* 0x0003e4000800003f */
[----:B-1----:R-:W-:-:S04]  /*6a20*/  PRMT R5, R2, 0x9910, RZ ;  /* 0x0000991002057816 */ /* 0x002fc800000000ff */
[----:B------:R-:W-:-:S13]  /*6a30*/  ISETP.NE.AND P4, PT, R5, 0x2, PT ;  /* 0x000000020500780c */ /* 0x000fda0003f85270 */
[----:B------:R-:W-:Y:S05]  /*6a40*/  @P4 BRA `(.L_x_85) ;  /* 0x0000000000044947 */ /* 0x000fea0003800000 */
[----:B------:R-:W-:Y:S01]  /*6a50*/  BPT.TRAP 0x1 ;  /* 0x000000040000795c */ /* 0x000fe20000300000 */
.L_x_85:
[----:B------:R-:W-:Y:S05]  /*6a60*/  @P0 BRA `(.L_x_86) ;  /* 0x0000000000040947 */ /* 0x000fea0003800000 */
[----:B------:R-:W-:Y:S01]  /*6a70*/  BPT.TRAP 0x1 ;  /* 0x000000040000795c */ /* 0x000fe20000300000 */
.L_x_86:
[----:B------:R-:W-:Y:S01]  /*6a80*/  LEA R7, R0, R7, 0xe ;  /* 0x0000000700077211 */ /* 0x000fe200078e70ff */
[----:B------:R-:W-:Y:S01]  /*6a90*/  ULDC.64 UR6, c[0x0][0x198] ;  /* 0x0000660000067ab9 */ /* 0x000fe20000000a00 */
[----:B------:R-:W-:Y:S01]  /*6aa0*/  R2UR UR25, R6 ;  /* 0x00000000061972ca */ /* 0x000fe200000e0000 */
[----:B------:R-:W-:Y:S01]  /*6ab0*/  UIADD3 UR6, UP0, UR6, 0x1f0, URZ ;  /* 0x000001f006067890 */ /* 0x000fe2000ff1e03f */
[----:B------:R-:W-:Y:S01]  /*6ac0*/  R2UR UR16, R7 ;  /* 0x00000000071072ca */ /* 0x000fe200000e0000 */
[----:B------:R-:W-:Y:S01]  /*6ad0*/  UMOV UR8, 0x0 ;  /* 0x0000000000087882 */ /* 0x000fe20000000000 */
[----:B------:R-:W-:Y:S01]  /*6ae0*/  R2UR UR27, R8 ;  /* 0x00000000081b72ca */ /* 0x000fe200000e0000 */
[----:B------:R-:W-:Y:S01]  /*6af0*/  UIADD3.X UR7, URZ, UR7, URZ, UP0, !UPT ;  /* 0x000000073f077290 */ /* 0x000fe200087fe43f */
[----:B------:R-:W-:Y:S01]  /*6b00*/  IADD3 R5, R0, 0x1, RZ ;  /* 0x0000000100057810 */ /* 0x000fe20007ffe0ff */
[----:B------:R-:W-:Y:S01]  /*6b10*/  UMOV UR9, 0x10000000 ;  /* 0x1000000000097882 */ /* 0x000fe20000000000 */
[----:B------:R-:W-:Y:S01]  /*6b20*/  UMOV UR26, URZ ;  /* 0x0000003f001a7c82 */ /* 0x000fe20008000000 */
[----:B------:R-:W-:Y:S01]  /*6b30*/  UMOV UR18, 0x40 ;  /* 0x0000004000127882 */ /* 0x000fe20000000000 */
[----:B------:R-:W-:Y:S01]  /*6b40*/  UMOV UR20, UR28 ;  /* 0x0000001c00147c82 */ /* 0x000fe20008000000 */
[----:B------:R-:W-:Y:S01]  /*6b50*/  UMOV UR21, UR29 ;  /* 0x0000001d00157c82 */ /* 0x000fe20008000000 */
[----:B------:R-:W-:Y:S01]  /*6b60*/  ISETP.NE.AND P4, PT, R5, 0x5, PT ;  /* 0x000000050500780c */ /* 0x000fe20003f85270 */
[----:B------:R-:W-:-:S02]  /*6b70*/  UIADD3 UR25, UR25, 0x1c000, URZ ;  /* 0x0001c00019197890 */ /* 0x000fc4000fffe03f */
[----:B------:R-:W-:Y:S01]  /*6b80*/  UIADD3 UR24, UR16, 0x8000, URZ ;  /* 0x0000800010187890 */ /* 0x000fe2000fffe03f */
[----:B------:R-:W-:Y:S01]  /*6b90*/  SEL R0, RZ, 0x1, P4 ;  /* 0x00000001ff007807 */ /* 0x000fe20002000000 */
[----:B------:R-:W-:Y:S02]  /*6ba0*/  USHF.L.U32 UR27, UR27, 0x6, URZ ;  /* 0x000000061b1b7899 */ /* 0x000fe4000800063f */
[----:B------:R-:W-:Y:S01]  /*6bb0*/  UIADD3 UR16, UR16, 0xa000, URZ ;  /* 0x0000a00010107890 */ /* 0x000fe2000fffe03f */
[----:B------:R-:W-:Y:S01]  /*6bc0*/  LOP3.LUT R3, R3, R0, RZ, 0x3c, !PT ;  /* 0x0000000003037212 */ /* 0x000fe200078e3cff */
[----:B------:R-:W-:Y:S01]  /*6bd0*/  UMOV UR17, UR25 ;  /* 0x0000001900117c82 */ /* 0x000fe20008000000 */
[----:B------:R-:W-:Y:S02]  /*6be0*/  SEL R0, R5, RZ, P4 ;  /* 0x000000ff05007207 */ /* 0x000fe40002000000 */
[----:B------:R-:W-:Y:S02]  /*6bf0*/  UMOV UR19, UR27 ;  /* 0x0000001b00137c82 */ /* 0x000fe40008000000 */
[----:B------:R1:W-:Y:S02]  /*6c00*/  UTMALDG.4D [UR24], [UR6], desc[UR8] ;  /* 0x00000818060075b4 */ /* 0x0003e40008019000 */
[----:B------:R1:W-:Y:S02]  /*6c10*/  UTMALDG.4D [UR16], [UR6], desc[UR8] ;  /* 0x00000810060075b4 */ /* 0x0003e40008019000 */
[----:B-1----:R-:W-:Y:S01]  /*6c20*/  NOP ;  /* 0x0000000000007918 */ /* 0x002fe20000000000 */
.L_x_83:
[----:B------:R-:W-:Y:S05]  /*6c30*/  BSYNC B1 ;  /* 0x0000000000017941 */ /* 0x000fea0003800000 */
.L_x_82:
[----:B------:R-:W-:Y:S01]  /*6c40*/  ISETP.LT.OR P4, PT, R4, 0x4, !P3 ;  /* 0x000000040400780c */ /* 0x000fe20005f81670 */
[----:B------:R-:W-:-:S12]  /*6c50*/  BSSY B1, `(.L_x_87) ;  /* 0x000002d000017945 */ /* 0x000fd80003800000 */
[----:B------:R-:W-:Y:S05]  /*6c60*/  @P4 BRA `(.L_x_88) ;  /* 0x0000000000ac4947 */ /* 0x000fea0003800000 */
[----:B------:R-:W1:Y:S01]  /*6c70*/  S2R R6, SR_CgaCtaId ;  /* 0x0000000000067919 */ /* 0x000e620000008800 */
[----:B------:R-:W-:Y:S02]  /*6c80*/  MOV R5, 0x400 ;  /* 0x0000040000057802 */ /* 0x000fe40000000f00 */
[----:B------:R-:W-:Y:S02]  /*6c90*/  SHF.L.U32 R7, R3, 0x1f, RZ ;  /* 0x0000001f03077819 */ /* 0x000fe400000006ff */
[----:B-1----:R-:W-:-:S04]  /*6ca0*/  LEA R5, R6, R5, 0x18 ;  /* 0x0000000506057211 */ /* 0x002fc800078ec0ff */
[----:B------:R-:W-:-:S04]  /*6cb0*/  LEA R6, R0, R5, 0x3 ;  /* 0x0000000500067211 */ /* 0x000fc800078e18ff */
[----:B------:R-:W1:Y:S02]  /*6cc0*/  SYNCS.PHASECHK.TRANS64.TRYWAIT P4, [R6+URZ+0x1c028], R7 ;  /* 0x01c02807060075a7 */ /* 0x000e64000808017f */
[----:B-1----:R-:W-:Y:S05]  /*6cd0*/  @!P4 BRA `(.L_x_89) ;  /* 0x0000000400b4c947 */ /* 0x002fea0003800000 */
.L_x_104:
[----:B-1----:R-:W-:-:S04]  /*6ce0*/  @P1 MOV R7, 0x4000 ;  /* 0x0000400000071802 */ /* 0x002fc80000000f00 */
[----:B------:R1:W-:Y:S02]  /*6cf0*/  @P1 SYNCS.ARRIVE.TRANS64 RZ, [R6+URZ+0x1c000], R7 ;  /* 0x01c0000706ff19a7 */ /* 0x0003e4000800003f */
[----:B-1----:R-:W-:-:S04]  /*6d00*/  PRMT R7, R2, 0x9910, RZ ;  /* 0x0000991002077816 */ /* 0x002fc800000000ff */
[----:B------:R-:W-:-:S13]  /*6d10*/  ISETP.NE.AND P4, PT, R7, 0x2, PT ;  /* 0x000000020700780c */ /* 0x000fda0003f85270 */
[----:B------:R-:W-:Y:S05]  /*6d20*/  @P4 BRA `(.L_x_90) ;  /* 0x0000000000044947 */ /* 0x000fea0003800000 */
[----:B------:R-:W-:Y:S01]  /*6d30*/  BPT.TRAP 0x1 ;  /* 0x000000040000795c */ /* 0x000fe20000300000 */
.L_x_90:
[----:B------:R-:W-:Y:S05]  /*6d40*/  @P0 BRA `(.L_x_91) ;  /* 0x0000000000040947 */ /* 0x000fea0003800000 */
[----:B------:R-:W-:Y:S01]  /*6d50*/  BPT.TRAP 0x1 ;  /* 0x000000040000795c */ /* 0x000fe20000300000 */
.L_x_91:
        /* <DEDUP_REMOVED lines=8> */
[----:B------:R-:W-:Y:S01]  /*6de0*/  VIADD R0, R0, 0x1 ;  /* 0x0000000100007836 */ /* 0x000fe20000000000 */
[----:B------:R-:W-:Y:S01]  /*6df0*/  UMOV UR9, 0x10000000 ;  /* 0x1000000000097882 */ /* 0x000fe20000000000 */
[----:B------:R-:W-:Y:S01]  /*6e00*/  UMOV UR26, URZ ;  /* 0x0000003f001a7c82 */ /* 0x000fe20008000000 */
[----:B------:R-:W-:Y:S01]  /*6e10*/  UMOV UR18, 0x40 ;  /* 0x0000004000127882 */ /* 0x000fe20000000000 */
[----:B------:R-:W-:Y:S01]  /*6e20*/  UMOV UR20, UR28 ;  /* 0x0000001c00147c82 */ /* 0x000fe20008000000 */
[----:B------:R-:W-:Y:S01]  /*6e30*/  UMOV UR21, UR29 ;  /* 0x0000001d00157c82 */ /* 0x000fe20008000000 */
[----:B------:R-:W-:Y:S01]  /*6e40*/  ISETP.NE.AND P4, PT, R0, 0x5, PT ;  /* 0x000000050000780c */ /* 0x000fe20003f85270 */
[----:B------:R-:W-:Y:S01]  /*6e50*/  UIADD3 UR25, UR25, 0x1c000, URZ ;  /* 0x0001c00019197890 */ /* 0x000fe2000fffe03f */
[----:B------:R-:W-:Y:S01]  /*6e60*/  IADD3 R8, R8, 0x1, RZ ;  /* 0x0000000108087810 */ /* 0x000fe20007ffe0ff */
[----:B------:R-:W-:Y:S01]  /*6e70*/  UIADD3 UR24, UR16, 0x8000, URZ ;  /* 0x0000800010187890 */ /* 0x000fe2000fffe03f */
[----:B------:R-:W-:Y:S01]  /*6e80*/  SEL R6, RZ, 0x1, P4 ;  /* 0x00000001ff067807 */ /* 0x000fe20002000000 */
[----:B------:R-:W-:Y:S01]  /*6e90*/  USHF.L.U32 UR27, UR27, 0x6, URZ ;  /* 0x000000061b1b7899 */ /* 0x000fe2000800063f */
[----:B------:R-:W-:Y:S01]  /*6ea0*/  SEL R0, R0, RZ, P4 ;  /* 0x000000ff00007207 */ /* 0x000fe20002000000 */
[----:B------:R-:W-:Y:S01]  /*6eb0*/  UIADD3 UR16, UR16, 0xa000, URZ ;  /* 0x0000a00010107890 */ /* 0x000fe2000fffe03f */
[----:B------:R-:W-:Y:S01]  /*6ec0*/  LOP3.LUT R3, R3, R6, RZ, 0x3c, !PT ;  /* 0x0000000603037212 */ /* 0x000fe200078e3cff */
[----:B------:R-:W-:-:S03]  /*6ed0*/  UMOV UR17, UR25 ;  /* 0x0000001900117c82 */ /* 0x000fc60008000000 */
[----:B------:R-:W-:Y:S02]  /*6ee0*/  UMOV UR19, UR27 ;  /* 0x0000001b00137c82 */ /* 0x000fe40008000000 */
[----:B------:R1:W-:Y:S02]  /*6ef0*/  UTMALDG.4D [UR24], [UR6], desc[UR8] ;  /* 0x00000818060075b4 */ /* 0x0003e40008019000 */
[----:B------:R1:W-:Y:S02]  /*6f00*/  UTMALDG.4D [UR16], [UR6], desc[UR8] ;  /* 0x00000810060075b4 */ /* 0x0003e40008019000 */
[----:B-1----:R-:W-:Y:S01]  /*6f10*/  NOP ;  /* 0x0000000000007918 */ /* 0x002fe20000000000 */
.L_x_88:
[----:B------:R-:W-:Y:S05]  /*6f20*/  BSYNC B1 ;  /* 0x0000000000017941 */ /* 0x000fea0003800000 */
.L_x_87:
[C---:B------:R-:W-:Y:S02]  /*6f30*/  ISETP.GT.AND P4, PT, R4.reuse, 0x4, PT ;  /* 0x000000040400780c */ /* 0x040fe40003f84270 */
[----:B------:R-:W-:-:S11]  /*6f40*/  IADD3 R4, R4, -0x2, RZ ;  /* 0xfffffffe04047810 */ /* 0x000fd60007ffe0ff */
[----:B------:R-:W-:Y:S05]  /*6f50*/  @P4 BRA `(.L_x_92) ;  /* 0xfffffff800844947 */ /* 0x000fea000383ffff */
[----:B------:R-:W-:Y:S05]  /*6f60*/  BSYNC B0 ;  /* 0x0000000000007941 */ /* 0x000fea0003800000 */
.L_x_81:
[----:B------:R-:W-:Y:S05]  /*6f70*/  EXIT ;  /* 0x000000000000794d */ /* 0x000fea0003800000 */
.L_x_15:
[----:B--2---:R-:W-:-:S04]  /*6f80*/  MOV R3, UR8 ;  /* 0x0000000800037c02 */ /* 0x004fc80008000f00 */
[----:B------:R2:W3:Y:S03]  /*6f90*/  SYNCS.PHASECHK.TRANS64.TRYWAIT P1, [R3+URZ+0x1c050], R0 ;  /* 0x01c05000030075a7 */ /* 0x0004e6000802017f */
[----:B---3--:R-:W-:Y:S05]  /*6fa0*/  @!P1 NANOSLEEP.SYNCS 0x989680 ;  /* 0x009896800000995d */ /* 0x008fea0003900000 */
[----:B------:R-:W3:Y:S02]  /*6fb0*/  @!P1 SYNCS.PHASECHK.TRANS64 P1, [R3+URZ+0x1c050], R0 ;  /* 0x01c05000030095a7 */ /* 0x000ee4000802007f */
[----:B---3--:R-:W-:Y:S05]  /*6fc0*/  @!P1 BRA `(.L_x_15) ;  /* 0xfffffffc00ec9947 */ /* 0x008fea000383ffff */
[----:B------:R-:W-:Y:S05]  /*6fd0*/  BRA `(.L_x_93) ;  /* 0xffffff9c00647947 */ /* 0x000fea000383ffff */
.L_x_17:
[----:B--2---:R-:W-:-:S04]  /*6fe0*/  MOV R0, UR37 ;  /* 0x0000002500007c02 */ /* 0x004fc80008000f00 */
[----:B------:R2:W3:Y:S03]  /*6ff0*/  SYNCS.PHASECHK.TRANS64.TRYWAIT P1, [R0+URZ+0x1c000], R23 ;  /* 0x01c00017000075a7 */ /* 0x0004e6000802017f */
[----:B---3--:R-:W-:Y:S05]  /*7000*/  @!P1 NANOSLEEP.SYNCS 0x989680 ;  /* 0x009896800000995d */ /* 0x008fea0003900000 */
[----:B------:R-:W3:Y:S02]  /*7010*/  @!P1 SYNCS.PHASECHK.TRANS64 P1, [R0+URZ+0x1c000], R23 ;  /* 0x01c00017000095a7 */ /* 0x000ee4000802007f */
[----:B---3--:R-:W-:Y:S05]  /*7020*/  @!P1 BRA `(.L_x_17) ;  /* 0xfffffffc00ec9947 */ /* 0x008fea000383ffff */
[----:B------:R-:W-:Y:S05]  /*7030*/  BRA `(.L_x_94) ;  /* 0xffffff9c00607947 */ /* 0x000fea000383ffff */
.L_x_18:
[----:B--2---:R-:W-:-:S04]  /*7040*/  MOV R3, UR10 ;  /* 0x0000000a00037c02 */ /* 0x004fc80008000f00 */
[----:B------:R2:W3:Y:S03]  /*7050*/  SYNCS.PHASECHK.TRANS64.TRYWAIT P1, [R3+URZ], R0 ;  /* 0x00000000030075a7 */ /* 0x0004e6000802017f */
[----:B---3--:R-:W-:Y:S05]  /*7060*/  @!P1 NANOSLEEP.SYNCS 0x989680 ;  /* 0x009896800000995d */ /* 0x008fea0003900000 */
[----:B------:R-:W3:Y:S02]  /*7070*/  @!P1 SYNCS.PHASECHK.TRANS64 P1, [R3+URZ], R0 ;  /* 0x00000000030095a7 */ /* 0x000ee4000802007f */
[----:B---3--:R-:W-:Y:S05]  /*7080*/  @!P1 BRA `(.L_x_18) ;  /* 0xfffffffc00ec9947 */ /* 0x008fea000383ffff */
[----:B------:R-:W-:Y:S05]  /*7090*/  BRA `(.L_x_95) ;  /* 0xffffff9c006c7947 */ /* 0x000fea000383ffff */
.L_x_20:
[----:B--2---:R-:W-:-:S04]  /*70a0*/  MOV R6, UR37 ;  /* 0x0000002500067c02 */ /* 0x004fc80008000f00 */
[----:B------:R2:W3:Y:S03]  /*70b0*/  SYNCS.PHASECHK.TRANS64.TRYWAIT P1, [R6+URZ+0x1c008], R23 ;  /* 0x01c00817060075a7 */ /* 0x0004e6000802017f */
[----:B---3--:R-:W-:Y:S05]  /*70c0*/  @!P1 NANOSLEEP.SYNCS 0x989680 ;  /* 0x009896800000995d */ /* 0x008fea0003900000 */
[----:B------:R-:W3:Y:S02]  /*70d0*/  @!P1 SYNCS.PHASECHK.TRANS64 P1, [R6+URZ+0x1c008], R23 ;  /* 0x01c00817060095a7 */ /* 0x000ee4000802007f */
[----:B---3--:R-:W-:Y:S05]  /*70e0*/  @!P1 BRA `(.L_x_20) ;  /* 0xfffffffc00ec9947 */ /* 0x008fea000383ffff */
[----:B------:R-:W-:Y:S05]  /*70f0*/  BRA `(.L_x_96) ;  /* 0xffffffb000607947 */ /* 0x000fea000383ffff */
.L_x_25:
[----:B--2---:R-:W-:-:S04]  /*7100*/  MOV R4, UR10 ;  /* 0x0000000a00047c02 */ /* 0x004fc80008000f00 */
[----:B------:R2:W3:Y:S03]  /*7110*/  SYNCS.PHASECHK.TRANS64.TRYWAIT P2, [R4+URZ+0x1c000], R3 ;  /* 0x01c00003040075a7 */ /* 0x0004e6000804017f */
[----:B---3--:R-:W-:Y:S05]  /*7120*/  @!P2 NANOSLEEP.SYNCS 0x989680 ;  /* 0x009896800000a95d */ /* 0x008fea0003900000 */
[----:B------:R-:W3:Y:S02]  /*7130*/  @!P2 SYNCS.PHASECHK.TRANS64 P2, [R4+URZ+0x1c000], R3 ;  /* 0x01c000030400a5a7 */ /* 0x000ee4000804007f */
[----:B---3--:R-:W-:Y:S05]  /*7140*/  @!P2 BRA `(.L_x_25) ;  /* 0xfffffffc00eca947 */ /* 0x008fea000383ffff */
[----:B------:R-:W-:Y:S05]  /*7150*/  BRA `(.L_x_97) ;  /* 0xffffffb4000c7947 */ /* 0x000fea000383ffff */
.L_x_29:
[----:B-1----:R-:W-:-:S04]  /*7160*/  MOV R8, UR10 ;  /* 0x0000000a00087c02 */ /* 0x002fc80008000f00 */
[----:B------:R1:W2:Y:S03]  /*7170*/  SYNCS.PHASECHK.TRANS64.TRYWAIT P2, [R8+URZ+0x1c000], R9 ;  /* 0x01c00009080075a7 */ /* 0x0002a6000804017f */
[----:B--2---:R-:W-:Y:S05]  /*7180*/  @!P2 NANOSLEEP.SYNCS 0x989680 ;  /* 0x009896800000a95d */ /* 0x004fea0003900000 */
[----:B------:R-:W2:Y:S02]  /*7190*/  @!P2 SYNCS.PHASECHK.TRANS64 P2, [R8+URZ+0x1c000], R9 ;  /* 0x01c000090800a5a7 */ /* 0x000ea4000804007f */
[----:B--2---:R-:W-:Y:S05]  /*71a0*/  @!P2 BRA `(.L_x_29) ;  /* 0xfffffffc00eca947 */ /* 0x004fea000383ffff */
[----:B------:R-:W-:Y:S05]  /*71b0*/  BRA `(.L_x_28) ;  /* 0xffffffc800f47947 */ /* 0x000fea000383ffff */
.L_x_45:
[----:B-1----:R-:W-:-:S04]  /*71c0*/  MOV R3, UR4 ;  /* 0x0000000400037c02 */ /* 0x002fc80008000f00 */
[----:B------:R1:W2:Y:S03]  /*71d0*/  SYNCS.PHASECHK.TRANS64.TRYWAIT P0, [R3+URZ+0x1c098], R0 ;  /* 0x01c09800030075a7 */ /* 0x0002a6000800017f */
[----:B--2---:R-:W-:Y:S05]  /*71e0*/  @!P0 NANOSLEEP.SYNCS 0x989680 ;  /* 0x009896800000895d */ /* 0x004fea0003900000 */
[----:B------:R-:W2:Y:S02]  /*71f0*/  @!P0 SYNCS.PHASECHK.TRANS64 P0, [R3+URZ+0x1c098], R0 ;  /* 0x01c09800030085a7 */ /* 0x000ea4000800007f */
[----:B--2---:R-:W-:Y:S05]  /*7200*/  @!P0 BRA `(.L_x_45) ;  /* 0xfffffffc00ec8947 */ /* 0x004fea000383ffff */
[----:B------:R-:W-:Y:S05]  /*7210*/  BRA `(.L_x_98) ;  /* 0xffffffd400687947 */ /* 0x000fea000383ffff */
.L_x_63:
[----:B--2---:R2:W4:Y:S02]  /*7220*/  SYNCS.PHASECHK.TRANS64.TRYWAIT P0, [R3+URZ+0x1c060], R2 ;  /* 0x01c06002030075a7 */ /* 0x004524000800017f */
[----:B----4-:R-:W-:Y:S05]  /*7230*/  @!P0 NANOSLEEP.SYNCS 0x989680 ;  /* 0x009896800000895d */ /* 0x010fea0003900000 */
[----:B------:R-:W4:Y:S02]  /*7240*/  @!P0 SYNCS.PHASECHK.TRANS64 P0, [R3+URZ+0x1c060], R2 ;  /* 0x01c06002030085a7 */ /* 0x000f24000800007f */
[----:B----4-:R-:W-:Y:S05]  /*7250*/  @!P0 BRA `(.L_x_63) ;  /* 0xfffffffc00f08947 */ /* 0x010fea000383ffff */
[----:B------:R-:W-:Y:S05]  /*7260*/  BRA `(.L_x_99) ;  /* 0xffffffe800ec7947 */ /* 0x000fea000383ffff */
.L_x_68:
[----:B-1----:R1:W2:Y:S02]  /*7270*/  SYNCS.PHASECHK.TRANS64.TRYWAIT P0, [R0+URZ+0x1c028], R5 ;  /* 0x01c02805000075a7 */ /* 0x0022a4000800017f */
[----:B--2---:R-:W-:Y:S05]  /*7280*/  @!P0 NANOSLEEP.SYNCS 0x989680 ;  /* 0x009896800000895d */ /* 0x004fea0003900000 */
[----:B------:R-:W2:Y:S02]  /*7290*/  @!P0 SYNCS.PHASECHK.TRANS64 P0, [R0+URZ+0x1c028], R5 ;  /* 0x01c02805000085a7 */ /* 0x000ea4000800007f */
[----:B--2---:R-:W-:Y:S05]  /*72a0*/  @!P0 BRA `(.L_x_68) ;  /* 0xfffffffc00f08947 */ /* 0x004fea000383ffff */
[----:B------:R-:W-:Y:S05]  /*72b0*/  BRA `(.L_x_100) ;  /* 0xffffffec00847947 */ /* 0x000fea000383ffff */
.L_x_73:
[----:B-1----:R1:W2:Y:S02]  /*72c0*/  SYNCS.PHASECHK.TRANS64.TRYWAIT P0, [R4+URZ+0x1c060], R5 ;  /* 0x01c06005040075a7 */ /* 0x0022a4000800017f */
[----:B--2---:R-:W-:Y:S05]  /*72d0*/  @!P0 NANOSLEEP.SYNCS 0x989680 ;  /* 0x009896800000895d */ /* 0x004fea0003900000 */
[----:B------:R-:W2:Y:S02]  /*72e0*/  @!P0 SYNCS.PHASECHK.TRANS64 P0, [R4+URZ+0x1c060], R5 ;  /* 0x01c06005040085a7 */ /* 0x000ea4000800007f */
[----:B--2---:R-:W-:Y:S05]  /*72f0*/  @!P0 BRA `(.L_x_73) ;  /* 0xfffffffc00f08947 */ /* 0x004fea000383ffff */
[----:B------:R-:W-:Y:S05]  /*7300*/  BRA `(.L_x_101) ;  /* 0xfffffff0001c7947 */ /* 0x000fea000383ffff */
.L_x_78:
[----:B-1----:R1:W2:Y:S02]  /*7310*/  SYNCS.PHASECHK.TRANS64.TRYWAIT P0, [R3+URZ+0x1c028], R4 ;  /* 0x01c02804030075a7 */ /* 0x0022a4000800017f */
[----:B--2---:R-:W-:Y:S05]  /*7320*/  @!P0 NANOSLEEP.SYNCS 0x989680 ;  /* 0x009896800000895d */ /* 0x004fea0003900000 */
[----:B------:R-:W2:Y:S02]  /*7330*/  @!P0 SYNCS.PHASECHK.TRANS64 P0, [R3+URZ+0x1c028], R4 ;  /* 0x01c02804030085a7 */ /* 0x000ea4000800007f */
[----:B--2---:R-:W-:Y:S05]  /*7340*/  @!P0 BRA `(.L_x_78) ;  /* 0xfffffffc00f08947 */ /* 0x004fea000383ffff */
[----:B------:R-:W-:Y:S05]  /*7350*/  BRA `(.L_x_102) ;  /* 0xfffffff000c07947 */ /* 0x000fea000383ffff */
.L_x_84:
[----:B-1----:R1:W2:Y:S02]  /*7360*/  SYNCS.PHASECHK.TRANS64.TRYWAIT P4, [R6+URZ+0x1c028], R5 ;  /* 0x01c02805060075a7 */ /* 0x0022a4000808017f */
[----:B--2---:R-:W-:Y:S05]  /*7370*/  @!P4 NANOSLEEP.SYNCS 0x989680 ;  /* 0x009896800000c95d */ /* 0x004fea0003900000 */
[----:B------:R-:W2:Y:S02]  /*7380*/  @!P4 SYNCS.PHASECHK.TRANS64 P4, [R6+URZ+0x1c028], R5 ;  /* 0x01c028050600c5a7 */ /* 0x000ea4000808007f */
[----:B--2---:R-:W-:Y:S05]  /*7390*/  @!P4 BRA `(.L_x_84) ;  /* 0xfffffffc00f0c947 */ /* 0x004fea000383ffff */
[----:B------:R-:W-:Y:S05]  /*73a0*/  BRA `(.L_x_103) ;  /* 0xfffffff400947947 */ /* 0x000fea000383ffff */
.L_x_89:
[----:B-1----:R1:W2:Y:S02]  /*73b0*/  SYNCS.PHASECHK.TRANS64.TRYWAIT P4, [R6+URZ+0x1c028], R7 ;  /* 0x01c02807060075a7 */ /* 0x0022a4000808017f */
[----:B--2---:R-:W-:Y:S05]  /*73c0*/  @!P4 NANOSLEEP.SYNCS 0x989680 ;  /* 0x009896800000c95d */ /* 0x004fea0003900000 */
[----:B------:R-:W2:Y:S02]  /*73d0*/  @!P4 SYNCS.PHASECHK.TRANS64 P4, [R6+URZ+0x1c028], R7 ;  /* 0x01c028070600c5a7 */ /* 0x000ea4000808007f */
[----:B--2---:R-:W-:Y:S05]  /*73e0*/  @!P4 BRA `(.L_x_89) ;  /* 0xfffffffc00f0c947 */ /* 0x004fea000383ffff */
[----:B------:R-:W-:Y:S05]  /*73f0*/  BRA `(.L_x_104) ;  /* 0xfffffff800387947 */ /* 0x000fea000383ffff */
        .weak           $__internal_0_$__cuda_sm20_rcp_rn_f32_slowpath
        .type           $__internal_0_$__cuda_sm20_rcp_rn_f32_slowpath,@function
        .size           $__internal_0_$__cuda_sm20_rcp_rn_f32_slowpath,(.L_x_110 - $__internal_0_$__cuda_sm20_rcp_rn_f32_slowpath)
$__internal_0_$__cuda_sm20_rcp_rn_f32_slowpath:
[----:B------:R-:W-:Y:S01]  /*7400*/  SHF.L.U32 R0, R2, 0x1, RZ ;  /* 0x0000000102007819 */ /* 0x000fe200000006ff */
[----:B------:R-:W-:Y:S03]  /*7410*/  BSSY B2, `(.L_x_105) ;  /* 0x0000030000027945 */ /* 0x000fe60003800000 */
[----:B------:R-:W-:-:S04]  /*7420*/  SHF.R.U32.HI R16, RZ, 0x18, R0 ;  /* 0x00000018ff107819 */ /* 0x000fc80000011600 */
[----:B------:R-:W-:-:S13]  /*7430*/  ISETP.NE.U32.AND P0, PT, R16, RZ, PT ;  /* 0x000000ff1000720c */ /* 0x000fda0003f05070 */
[----:B------:R-:W-:Y:S05]  /*7440*/  @P0 BRA `(.L_x_106) ;  /* 0x0000000000280947 */ /* 0x000fea0003800000 */
[----:B------:R-:W-:-:S04]  /*7450*/  SHF.L.U32 R0, R2, 0x1, RZ ;  /* 0x0000000102007819 */ /* 0x000fc800000006ff */
[----:B------:R-:W-:-:S13]  /*7460*/  ISETP.NE.AND P0, PT, R0, RZ, PT ;  /* 0x000000ff0000720c */ /* 0x000fda0003f05270 */
[----:B------:R-:W-:Y:S01]  /*7470*/  @P0 FFMA R6, R2, 1.84467440737095516160e+19, RZ ;  /* 0x5f80000002060823 */ /* 0x000fe200000000ff */
[----:B------:R-:W-:Y:S08]  /*7480*/  @!P0 MUFU.RCP R5, R2 ;  /* 0x0000000200058308 */ /* 0x000ff00000001000 */
[----:B------:R-:W1:Y:S02]  /*7490*/  @P0 MUFU.RCP R7, R6 ;  /* 0x0000000600070308 */ /* 0x000e640000001000 */
[----:B-1----:R-:W-:-:S04]  /*74a0*/  @P0 FFMA R0, R6, R7, -1 ;  /* 0xbf80000006000423 */ /* 0x002fc80000000007 */
[----:B------:R-:W-:-:S04]  /*74b0*/  @P0 FADD.FTZ R0, -R0, -RZ ;  /* 0x800000ff00000221 */ /* 0x000fc80000010100 */
[----:B------:R-:W-:-:S04]  /*74c0*/  @P0 FFMA R0, R7, R0, R7 ;  /* 0x0000000007000223 */ /* 0x000fc80000000007 */
[----:B------:R-:W-:Y:S01]  /*74d0*/  @P0 FFMA R5, R0, 1.84467440737095516160e+19, RZ ;  /* 0x5f80000000050823 */ /* 0x000fe200000000ff */
[----:B------:R-:W-:Y:S06]  /*74e0*/  BRA `(.L_x_107) ;  /* 0x0000000000887947 */ /* 0x000fec0003800000 */
.L_x_106:
[----:B------:R-:W-:-:S04]  /*74f0*/  IADD3 R17, R16, -0xfd, RZ ;  /* 0xffffff0310117810 */ /* 0x000fc80007ffe0ff */
[----:B------:R-:W-:-:S13]  /*7500*/  ISETP.GT.U32.AND P0, PT, R17, 0x1, PT ;  /* 0x000000011100780c */ /* 0x000fda0003f04070 */
[----:B------:R-:W-:Y:S05]  /*7510*/  @P0 BRA `(.L_x_108) ;  /* 0x0000000000780947 */ /* 0x000fea0003800000 */
[----:B------:R-:W-:Y:S02]  /*7520*/  LOP3.LUT R0, R2, 0x7fffff, RZ, 0xc0, !PT ;  /* 0x007fffff02007812 */ /* 0x000fe400078ec0ff */
[----:B------:R-:W-:Y:S02]  /*7530*/  MOV R12, 0x3 ;  /* 0x00000003000c7802 */ /* 0x000fe40000000f00 */
[----:B------:R-:W-:Y:S02]  /*7540*/  LOP3.LUT R0, R0, 0x3f800000, RZ, 0xfc, !PT ;  /* 0x3f80000000007812 */ /* 0x000fe400078efcff */
[----:B------:R-:W-:Y:S02]  /*7550*/  SHF.L.U32 R12, R12, R17, RZ ;  /* 0x000000110c0c7219 */ /* 0x000fe400000006ff */
[----:B------:R-:W1:Y:S02]  /*7560*/  MUFU.RCP R5, R0 ;  /* 0x0000000000057308 */ /* 0x000e640000001000 */
[----:B-1----:R-:W-:-:S04]  /*7570*/  FFMA R6, R0, R5, -1 ;  /* 0xbf80000000067423 */ /* 0x002fc80000000005 */
[----:B------:R-:W-:-:S04]  /*7580*/  FADD.FTZ R6, -R6, -RZ ;  /* 0x800000ff06067221 */ /* 0x000fc80000010100 */
[CCC-:B------:R-:W-:Y:S01]  /*7590*/  FFMA.RM R7, R5.reuse, R6.reuse, R5.reuse ;  /* 0x0000000605077223 */ /* 0x1c0fe20000004005 */
[----:B------:R-:W-:-:S04]  /*75a0*/  FFMA.RP R6, R5, R6, R5 ;  /* 0x0000000605067223 */ /* 0x000fc80000008005 */
[C---:B------:R-:W-:Y:S02]  /*75b0*/  LOP3.LUT R5, R7.reuse, 0x7fffff, RZ, 0xc0, !PT ;  /* 0x007fffff07057812 */ /* 0x040fe400078ec0ff */
[----:B------:R-:W-:Y:S02]  /*75c0*/  FSETP.NEU.FTZ.AND P0, PT, R7, R6, PT ;  /* 0x000000060700720b */ /* 0x000fe40003f1d000 */
[----:B------:R-:W-:Y:S02]  /*75d0*/  LOP3.LUT R5, R5, 0x800000, RZ, 0xfc, !PT ;  /* 0x0080000005057812 */ /* 0x000fe400078efcff */
[----:B------:R-:W-:Y:S02]  /*75e0*/  SEL R6, RZ, 0xffffffff, !P0 ;  /* 0xffffffffff067807 */ /* 0x000fe40004000000 */
[----:B------:R-:W-:Y:S02]  /*75f0*/  LOP3.LUT R12, R12, R5, RZ, 0xc0, !PT ;  /* 0x000000050c0c7212 */ /* 0x000fe400078ec0ff */
[----:B------:R-:W-:-:S02]  /*7600*/  IADD3 R6, -R6, RZ, RZ ;  /* 0x000000ff06067210 */ /* 0x000fc40007ffe1ff */
[-C--:B------:R-:W-:Y:S02]  /*7610*/  SHF.R.U32.HI R12, RZ, R17.reuse, R12 ;  /* 0x00000011ff0c7219 */ /* 0x080fe4000001160c */
[----:B------:R-:W-:Y:S02]  /*7620*/  LOP3.LUT P1, RZ, R6, R17, R5, 0xf8, !PT ;  /* 0x0000001106ff7212 */ /* 0x000fe4000782f805 */
[C---:B------:R-:W-:Y:S02]  /*7630*/  LOP3.LUT P0, RZ, R12.reuse, 0x1, RZ, 0xc0, !PT ;  /* 0x000000010cff7812 */ /* 0x040fe4000780c0ff */
[----:B------:R-:W-:-:S04]  /*7640*/  LOP3.LUT P2, RZ, R12, 0x2, RZ, 0xc0, !PT ;  /* 0x000000020cff7812 */ /* 0x000fc8000784c0ff */
[----:B------:R-:W-:Y:S02]  /*7650*/  PLOP3.LUT P0, PT, P0, P1, P2, 0xe0, 0x0 ;  /* 0x000000000000781c */ /* 0x000fe40000703c20 */
[----:B------:R-:W-:Y:S02]  /*7660*/  LOP3.LUT P1, RZ, R2, 0x7fffff, RZ, 0xc0, !PT ;  /* 0x007fffff02ff7812 */ /* 0x000fe4000782c0ff */
[----:B------:R-:W-:-:S04]  /*7670*/  SEL R0, RZ, 0x1, !P0 ;  /* 0x00000001ff007807 */ /* 0x000fc80004000000 */
[----:B------:R-:W-:-:S04]  /*7680*/  IADD3 R0, -R0, RZ, RZ ;  /* 0x000000ff00007210 */ /* 0x000fc80007ffe1ff */
[----:B------:R-:W-:Y:S02]  /*7690*/  ISETP.GE.AND P0, PT, R0, RZ, PT ;  /* 0x000000ff0000720c */ /* 0x000fe40003f06270 */
[----:B------:R-:W-:-:S04]  /*76a0*/  IADD3 R0, R16, -0xfc, RZ ;  /* 0xffffff0410007810 */ /* 0x000fc80007ffe0ff */
[----:B------:R-:W-:-:S07]  /*76b0*/  SHF.R.U32.HI R5, RZ, R0, R5 ;  /* 0x00000000ff057219 */ /* 0x000fce0000011605 */
[----:B------:R-:W-:-:S04]  /*76c0*/  @!P0 IADD3 R5, R5, 0x1, RZ ;  /* 0x0000000105058810 */ /* 0x000fc80007ffe0ff */
[----:B------:R-:W-:-:S04]  /*76d0*/  @!P1 SHF.L.U32 R5, R5, 0x1, RZ ;  /* 0x0000000105059819 */ /* 0x000fc800000006ff */
[----:B------:R-:W-:Y:S01]  /*76e0*/  LOP3.LUT R5, R5, 0x80000000, R2, 0xf8, !PT ;  /* 0x8000000005057812 */ /* 0x000fe200078ef802 */
[----:B------:R-:W-:Y:S06]  /*76f0*/  BRA `(.L_x_107) ;  /* 0x0000000000047947 */ /* 0x000fec0003800000 */
.L_x_108:
[----:B------:R1:W2:Y:S02]  /*7700*/  MUFU.RCP R5, R2 ;  /* 0x0000000200057308 */ /* 0x0002a40000001000 */
.L_x_107:
[----:B------:R-:W-:Y:S05]  /*7710*/  BSYNC B2 ;  /* 0x0000000000027941 */ /* 0x000fea0003800000 */
.L_x_105:
[----:B------:R-:W-:Y:S02]  /*7720*/  MOV R6, R13 ;  /* 0x0000000d00067202 */ /* 0x000fe40000000f00 */
[----:B------:R-:W-:-:S04]  /*7730*/  MOV R7, 0x0 ;  /* 0x0000000000077802 */ /* 0x000fc80000000f00 */
[----:B-12---:R-:W-:Y:S05]  /*7740*/  RET.REL.NODEC R6 `(_ZN7cutlass13device_kernelINS_4fmha6kernel28FmhaKernelTmaWarpSpecializedINS1_10collective30FmhaMainloopTmaWarpSpecializedINS_6half_tEffN4cute5tupleIJNS7_1CILi128EEENS9_ILi64EEESA_EEENS8_IJiNS9_ILi1EEENS8_IJiiEEEEEESF_SF_NS4_13DefaultFusionEJEEENS4_15FmhaFwdEpilogueIS6_fNS8_IJSB_SA_SB_EEEEENS2_23IndividualTileSchedulerEJEEEEEvNT_6ParamsE) ;  /* 0xffffff88062c7950 */ /* 0x006fea0003c3ffff */
.L_x_109:
[----:B------:R-:W-:-:S00]  /*7750*/  BRA `(.L_x_109) ;  /* 0xfffffffc00fc7947 */ /* 0x000fc0000383ffff */
[----:B------:R-:W-:-:S00]  /*7760*/  NOP ;  /* 0x0000000000007918 */ /* 0x000fc00000000000 */
        /* <DEDUP_REMOVED lines=9> */
.L_x_110:


//--------------------- .nv.global.init           --------------------------
	.section	.nv.global.init,"aw",@progbits
.nv.global.init:
	.type		$str$24,@object
	.size		$str$24,($str$25 - $str$24)
$str$24:
        /*0000*/ 	.byte	0x28, 0x61, 0x64, 0x64, 0x72, 0x65, 0x73, 0x73, 0x20, 0x26, 0x20, 0x6d, 0x61, 0x73, 0x6b, 0x29
        /*0010*/ 	.byte	0x20, 0x3d, 0x3d, 0x20, 0x30, 0x00
	.type		$str$25,@object
	.size		$str$25,(__unnamed_1 - $str$25)
$str$25:
        /*0016*/ 	.byte	0x2f, 0x74, 0x6d, 0x70, 0x2f, 0x63, 0x75, 0x74, 0x6c, 0x61, 0x73, 0x73, 0x5f, 0x73, 0x77, 0x65
        /*0026*/ 	.byte	0x65, 0x70, 0x5f, 0x73, 0x72, 0x63, 0x2f, 0x69, 0x6e, 0x63, 0x6c, 0x75, 0x64, 0x65, 0x2f, 0x63
        /*0036*/ 	.byte	0x75, 0x74, 0x65, 0x2f, 0x70, 0x6f, 0x69, 0x6e, 0x74, 0x65, 0x72, 0x5f, 0x66, 0x6c, 0x61, 0x67
        /*0046*/ 	.byte	0x67, 0x65, 0x64, 0x2e, 0x68, 0x70, 0x70, 0x00
	.type		__unnamed_1,@object
	.size		__unnamed_1,(__unnamed_2 - __unnamed_1)
__unnamed_1:
        /*004e*/ 	.byte	0x61, 0x75, 0x74, 0x6f, 0x20, 0x63, 0x75, 0x74, 0x65, 0x3a, 0x3a, 0x61, 0x73, 0x5f, 0x70, 0x6f
        /* <DEDUP_REMOVED lines=27> */
        /*020e*/ 	.byte	0x3e, 0x3e, 0x3e, 0x3e, 0x3e, 0x5d, 0x00
	.type		__unnamed_2,@object
	.size		__unnamed_2,(.L_1 - __unnamed_2)
__unnamed_2:
        /* <DEDUP_REMOVED lines=29> */
.L_1:


//--------------------- .nv.shared._ZN7cutlass13device_kernelINS_4fmha6kernel28FmhaKernelTmaWarpSpecializedINS1_10collective30FmhaMainloopTmaWarpSpecializedINS_6half_tEffN4cute5tupleIJNS7_1CILi128EEENS9_ILi64EEESA_EEENS8_IJiNS9_ILi1EEENS8_IJiiEEEEEESF_SF_NS4_13DefaultFusionEJEEENS4_15FmhaFwdEpilogueIS6_fNS8_IJSB_SA_SB_EEEEENS2_23IndividualTileSchedulerEJEEEEEvNT_6ParamsE --------------------------
	.section	.nv.shared._ZN7cutlass13device_kernelINS_4fmha6kernel28FmhaKernelTmaWarpSpecializedINS1_10collective30FmhaMainloopTmaWarpSpecializedINS_6half_tEffN4cute5tupleIJNS7_1CILi128EEENS9_ILi64EEESA_EEENS8_IJiNS9_ILi1EEENS8_IJiiEEEEEESF_SF_NS4_13DefaultFusionEJEEENS4_15FmhaFwdEpilogueIS6_fNS8_IJSB_SA_SB_EEEEENS2_23IndividualTileSchedulerEJEEEEEvNT_6ParamsE,"aw",@nobits
	.sectionflags	@""
	.align	16
	.zero		1024


//--------------------- .nv.shared.reserved.0     --------------------------
	.section	.nv.shared.reserved.0,"aw",@nobits
	.weak		__nv_reservedSMEM_offset_0_alias
	.size		__nv_reservedSMEM_offset_0_alias, 0, 0
	.other		__nv_reservedSMEM_offset_0_alias,@"STO_CUDA_RESERVED_SHARED STV_DEFAULT"
__nv_reservedSMEM_offset_0_alias:
	.zero		0


//--------------------- .nv.global                --------------------------
	.section	.nv.global,"aw",@nobits
.nv.global:
	.type		_ZN39_INTERNAL_212c38f6_4_k_cu_820ab8fe_26644cute1_E,@object
	.size		_ZN39_INTERNAL_212c38f6_4_k_cu_820ab8fe_26644cute1_E,(_ZN39_INTERNAL_212c38f6_4_k_cu_820ab8fe_26644cuda3std3__45__cpo6cbeginE - _ZN39_INTERNAL_212c38f6_4_k_cu_820ab8fe_26644cute1_E)
_ZN39_INTERNAL_212c38f6_4_k_cu_820ab8fe_26644cute1_E:
	.zero		1
	.type		_ZN39_INTERNAL_212c38f6_4_k_cu_820ab8fe_26644cuda3std3__45__cpo6cbeginE,@object
	.size		_ZN39_INTERNAL_212c38f6_4_k_cu_820ab8fe_26644cuda3std3__45__cpo6cbeginE,(_ZN39_INTERNAL_212c38f6_4_k_cu_820ab8fe_26644cuda3std3__48in_placeE - _ZN39_INTERNAL_212c38f6_4_k_cu_820ab8fe_26644cuda3std3__45__cpo6cbeginE)
_ZN39_INTERNAL_212c38f6_4_k_cu_820ab8fe_26644cuda3std3__45__cpo6cbeginE:
	.zero		1
	.type		_ZN39_INTERNAL_212c38f6_4_k_cu_820ab8fe_26644cuda3std3__48in_placeE,@object
	.size		_ZN39_INTERNAL_212c38f6_4_k_cu_820ab8fe_26644cuda3std3__48in_placeE,(_ZN39_INTERNAL_212c38f6_4_k_cu_820ab8fe_26644cuda3std6ranges3__45__cpo9iter_moveE - _ZN39_INTERNAL_212c38f6_4_k_cu_820ab8fe_26644cuda3std3__48in_placeE)
_ZN39_INTERNAL_212c38f6_4_k_cu_820ab8fe_26644cuda3std3__48in_placeE:
	.zero		1
	.type		_ZN39_INTERNAL_212c38f6_4_k_cu_820ab8fe_26644cuda3std6ranges3__45__cpo9iter_moveE,@object
	.size		_ZN39_INTERNAL_212c38f6_4_k_cu_820ab8fe_26644cuda3std6ranges3__45__cpo9iter_moveE,(_ZN39_INTERNAL_212c38f6_4_k_cu_820ab8fe_26644cuda3std3__45__cpo5beginE - _ZN39_INTERNAL_212c38f6_4_k_cu_820ab8fe_26644cuda3std6ranges3__45__cpo9iter_moveE)
_ZN39_INTERNAL_212c38f6_4_k_cu_820ab8fe_26644cuda3std6ranges3__45__cpo9iter_moveE:
	.zero		1
	.type		_ZN39_INTERNAL_212c38f6_4_k_cu_820ab8fe_26644cuda3std3__45__cpo5beginE,@object
	.size		_ZN39_INTERNAL_212c38f6_4_k_cu_820ab8fe_26644cuda3std3__45__cpo5beginE,(_ZN39_INTERNAL_212c38f6_4_k_cu_820ab8fe_26644cuda3std3__441_GLOBAL__N__212c38f6_4_k_cu_820ab8fe_26646ignoreE - _ZN39_INTERNAL_212c38f6_4_k_cu_820ab8fe_26644cuda3std3__45__cpo5beginE)
_ZN39_INTERNAL_212c38f6_4_k_cu_820ab8fe_26644cuda3std3__45__cpo5beginE:
	.zero		1
	.type		_ZN39_INTERNAL_212c38f6_4_k_cu_820ab8fe_26644cuda3std3__441_GLOBAL__N__212c38f6_4_k_cu_820ab8fe_26646ignoreE,@object
	.size		_ZN39_INTERNAL_212c38f6_4_k_cu_820ab8fe_26644cuda3std3__441_GLOBAL__N__212c38f6_4_k_cu_820ab8fe_26646ignoreE,(_ZN39_INTERNAL_212c38f6_4_k_cu_820ab8fe_26644cute7productE - _ZN39_INTERNAL_212c38f6_4_k_cu_820ab8fe_26644cuda3std3__441_GLOBAL__N__212c38f6_4_k_cu_820ab8fe_26646ignoreE)
_ZN39_INTERNAL_212c38f6_4_k_cu_820ab8fe_26644cuda3std3__441_GLOBAL__N__212c38f6_4_k_cu_820ab8fe_26646ignoreE:
	.zero		1
	.type		_ZN39_INTERNAL_212c38f6_4_k_cu_820ab8fe_26644cute7productE,@object
	.size		_ZN39_INTERNAL_212c38f6_4_k_cu_820ab8fe_26644cute7productE,(_ZN39_INTERNAL_212c38f6_4_k_cu_820ab8fe_26644cuda3std3__45__cpo3endE - _ZN39_INTERNAL_212c38f6_4_k_cu_820ab8fe_26644cute7productE)
_ZN39_INTERNAL_212c38f6_4_k_cu_820ab8fe_26644cute7productE:
	.zero		1
	.type		_ZN39_INTERNAL_212c38f6_4_k_cu_820ab8fe_26644cuda3std3__45__cpo3endE,@object
	.size		_ZN39_INTERNAL_212c38f6_4_k_cu_820ab8fe_26644cuda3std3__45__cpo3endE,(_ZN39_INTERNAL_212c38f6_4_k_cu_820ab8fe_26644cuda3std3__419piecewise_constructE - _ZN39_INTERNAL_212c38f6_4_k_cu_820ab8fe_26644cuda3std3__45__cpo3endE)
_ZN39_INTERNAL_212c38f6_4_k_cu_820ab8fe_26644cuda3std3__45__cpo3endE:
	.zero		1
	.type		_ZN39_INTERNAL_212c38f6_4_k_cu_820ab8fe_26644cuda3std3__419piecewise_constructE,@object
	.size		_ZN39_INTERNAL_212c38f6_4_k_cu_820ab8fe_26644cuda3std3__419piecewise_constructE,(_ZN39_INTERNAL_212c38f6_4_k_cu_820ab8fe_26644cuda3std3__45__cpo4cendE - _ZN39_INTERNAL_212c38f6_4_k_cu_820ab8fe_26644cuda3std3__419piecewise_constructE)
_ZN39_INTERNAL_212c38f6_4_k_cu_820ab8fe_26644cuda3std3__419piecewise_constructE:
	.zero		1
	.type		_ZN39_INTERNAL_212c38f6_4_k_cu_820ab8fe_26644cuda3std3__45__cpo4cendE,@object
	.size		_ZN39_INTERNAL_212c38f6_4_k_cu_820ab8fe_26644cuda3std3__45__cpo4cendE,(_ZN39_INTERNAL_212c38f6_4_k_cu_820ab8fe_26644cuda3std6ranges3__45__cpo4swapE - _ZN39_INTERNAL_212c38f6_4_k_cu_820ab8fe_26644cuda3std3__45__cpo4cendE)
_ZN39_INTERNAL_212c38f6_4_k_cu_820ab8fe_26644cuda3std3__45__cpo4cendE:
	.zero		1
	.type		_ZN39_INTERNAL_212c38f6_4_k_cu_820ab8fe_26644cuda3std6ranges3__45__cpo4swapE,@object
	.size		_ZN39_INTERNAL_212c38f6_4_k_cu_820ab8fe_26644cuda3std6ranges3__45__cpo4swapE,(.L_9 - _ZN39_INTERNAL_212c38f6_4_k_cu_820ab8fe_26644cuda3std6ranges3__45__cpo4swapE)
_ZN39_INTERNAL_212c38f6_4_k_cu_820ab8fe_26644cuda3std6ranges3__45__cpo4swapE:
	.zero		1
.L_9:


//--------------------- .nv.constant0._ZN7cutlass13device_kernelINS_4fmha6kernel28FmhaKernelTmaWarpSpecializedINS1_10collective30FmhaMainloopTmaWarpSpecializedINS_6half_tEffN4cute5tupleIJNS7_1CILi128EEENS9_ILi64EEESA_EEENS8_IJiNS9_ILi1EEENS8_IJiiEEEEEESF_SF_NS4_13DefaultFusionEJEEENS4_15FmhaFwdEpilogueIS6_fNS8_IJSB_SA_SB_EEEEENS2_23IndividualTileSchedulerEJEEEEEvNT_6ParamsE --------------------------
	.section	.nv.constant0._ZN7cutlass13device_kernelINS_4fmha6kernel28FmhaKernelTmaWarpSpecializedINS1_10collective30FmhaMainloopTmaWarpSpecializedINS_6half_tEffN4cute5tupleIJNS7_1CILi128EEENS9_ILi64EEESA_EEENS8_IJiNS9_ILi1EEENS8_IJiiEEEEEESF_SF_NS4_13DefaultFusionEJEEENS4_15FmhaFwdEpilogueIS6_fNS8_IJSB_SA_SB_EEEEENS2_23IndividualTileSchedulerEJEEEEEvNT_6ParamsE,"a",@progbits
	.sectionflags	@""
	.align	4
.nv.constant0._ZN7cutlass13device_kernelINS_4fmha6kernel28FmhaKernelTmaWarpSpecializedINS1_10collective30FmhaMainloopTmaWarpSpecializedINS_6half_tEffN4cute5tupleIJNS7_1CILi128EEENS9_ILi64EEESA_EEENS8_IJiNS9_ILi1EEENS8_IJiiEEEEEESF_SF_NS4_13DefaultFusionEJEEENS4_15FmhaFwdEpilogueIS6_fNS8_IJSB_SA_SB_EEEEENS2_23IndividualTileSchedulerEJEEEEEvNT_6ParamsE:
	.zero		2688


//--------------------- SYMBOLS --------------------------

	.type		.nv.reservedSmem.offset0,@object
	.size		.nv.reservedSmem.offset0,0x4
	.type		__assertfail,@function
